	.target	sm_100a

	.elftype	@"ET_EXEC"


//--------------------- .note.nv.tkinfo           --------------------------
	.section	.note.nv.tkinfo,"",@"SHT_NOTE"
	.sectionflags	@"SHF_NOTE_NV_TKINFO"
	.tkinfo
        /*0018*/ 	.word	0x00000002
        /*0030*/ 	.string	""
        /*0030*/ 	.string	"ptxas"
        /*0030*/ 	.string	"Cuda compilation tools, release 13.0, V13.0.88"
        /*0030*/ 	.string	"Build cuda_13.0.r13.0/compiler.36424714_0"
        /*0030*/ 	.string	"-arch sm_100a -m 64 "



//--------------------- .note.nv.cuinfo           --------------------------
	.section	.note.nv.cuinfo,"",@"SHT_NOTE"
	.sectionflags	@"SHF_NOTE_NV_CUINFO"
        /*0018*/ 	.short	0x0002
        /*001a*/ 	.short	0x0064
        /*001c*/ 	.short	0x0082
	.zero		2


//--------------------- .nv.info                  --------------------------
	.section	.nv.info,"",@"SHT_CUDA_INFO"
	.align	4


	//----- nvinfo : EIATTR_REGCOUNT
	.align		4
        /*0000*/ 	.byte	0x04, 0x2f
        /*0002*/ 	.short	(.L_12 - .L_11)
	.align		4
.L_11:
        /*0004*/ 	.word	index@(_ZN7cutlass13device_kernelIN5flash11enable_sm90INS1_16FlashAttnFwdSm90INS1_25CollectiveMainloopFwdSm90ILi2EN4cute5tupleIJNS5_1CILi1EEES8_S8_EEENS6_IJNS7_ILi128EEENS7_ILi160EEENS7_ILi192EEEEEELi192ENS_12float_e4m3_tEfNS_4arch4Sm90ELb1ELb0ELb0ELb1ELb0ELb1ELb0ELb1ELb1ELb1ELb1ELb0EEENS1_21CollectiveEpilogueFwdINS6_IJSA_SC_SB_EEES9_NS_10bfloat16_tESG_Li256ELb1ELb1ELb1ELb1EEENS1_36VarlenDynamicPersistentTileSchedulerILi128ELi160ELi256ELi128ELb1ELb1ELb1ELb1ELb1ELb1EEEEEEEEEvNT_6ParamsE)
        /*0008*/ 	.word	0x00000004


	//----- nvinfo : EIATTR_FRAME_SIZE
	.align		4
.L_12:
        /*000c*/ 	.byte	0x04, 0x11
        /*000e*/ 	.short	(.L_14 - .L_13)
	.align		4
.L_13:
        /*0010*/ 	.word	index@(_ZN7cutlass13device_kernelIN5flash11enable_sm90INS1_16FlashAttnFwdSm90INS1_25CollectiveMainloopFwdSm90ILi2EN4cute5tupleIJNS5_1CILi1EEES8_S8_EEENS6_IJNS7_ILi128EEENS7_ILi160EEENS7_ILi192EEEEEELi192ENS_12float_e4m3_tEfNS_4arch4Sm90ELb1ELb0ELb0ELb1ELb0ELb1ELb0ELb1ELb1ELb1ELb1ELb0EEENS1_21CollectiveEpilogueFwdINS6_IJSA_SC_SB_EEES9_NS_10bfloat16_tESG_Li256ELb1ELb1ELb1ELb1EEENS1_36VarlenDynamicPersistentTileSchedulerILi128ELi160ELi256ELi128ELb1ELb1ELb1ELb1ELb1ELb1EEEEEEEEEvNT_6ParamsE)
        /*0014*/ 	.word	0x00000000


	//----- nvinfo : EIATTR_REGCOUNT
	.align		4
.L_14:
        /*0018*/ 	.byte	0x04, 0x2f
        /*001a*/ 	.short	(.L_16 - .L_15)
	.align		4
.L_15:
        /*001c*/ 	.word	index@(_ZN7cutlass13device_kernelIN5flash11enable_sm90INS1_16FlashAttnFwdSm90INS1_25CollectiveMainloopFwdSm90ILi2EN4cute5tupleIJNS5_1CILi1EEES8_S8_EEENS6_IJNS7_ILi128EEENS7_ILi160EEENS7_ILi192EEEEEELi192ENS_12float_e4m3_tEfNS_4arch4Sm90ELb1ELb0ELb0ELb1ELb0ELb0ELb0ELb1ELb1ELb1ELb1ELb0EEENS1_21CollectiveEpilogueFwdINS6_IJSA_SC_SB_EEES9_NS_10bfloat16_tESG_Li256ELb1ELb1ELb1ELb1EEENS1_36VarlenDynamicPersistentTileSchedulerILi128ELi160ELi256ELi128ELb1ELb1ELb1ELb1ELb1ELb1EEEEEEEEEvNT_6ParamsE)
        /*0020*/ 	.word	0x00000004


	//----- nvinfo : EIATTR_FRAME_SIZE
	.align		4
.L_16:
        /*0024*/ 	.byte	0x04, 0x11
        /*0026*/ 	.short	(.L_18 - .L_17)
	.align		4
.L_17:
        /*0028*/ 	.word	index@(_ZN7cutlass13device_kernelIN5flash11enable_sm90INS1_16FlashAttnFwdSm90INS1_25CollectiveMainloopFwdSm90ILi2EN4cute5tupleIJNS5_1CILi1EEES8_S8_EEENS6_IJNS7_ILi128EEENS7_ILi160EEENS7_ILi192EEEEEELi192ENS_12float_e4m3_tEfNS_4arch4Sm90ELb1ELb0ELb0ELb1ELb0ELb0ELb0ELb1ELb1ELb1ELb1ELb0EEENS1_21CollectiveEpilogueFwdINS6_IJSA_SC_SB_EEES9_NS_10bfloat16_tESG_Li256ELb1ELb1ELb1ELb1EEENS1_36VarlenDynamicPersistentTileSchedulerILi128ELi160ELi256ELi128ELb1ELb1ELb1ELb1ELb1ELb1EEEEEEEEEvNT_6ParamsE)
        /*002c*/ 	.word	0x00000000


	//----- nvinfo : EIATTR_REGCOUNT
	.align		4
.L_18:
        /*0030*/ 	.byte	0x04, 0x2f
        /*0032*/ 	.short	(.L_20 - .L_19)
	.align		4
.L_19:
        /*0034*/ 	.word	index@(_ZN7cutlass13device_kernelIN5flash11enable_sm90INS1_16FlashAttnFwdSm90INS1_25CollectiveMainloopFwdSm90ILi2EN4cute5tupleIJNS5_1CILi1EEES8_S8_EEENS6_IJNS7_ILi128EEENS7_ILi160EEENS7_ILi192EEEEEELi192ENS_12float_e4m3_tEfNS_4arch4Sm90ELb1ELb0ELb0ELb0ELb0ELb0ELb0ELb1ELb1ELb1ELb1ELb0EEENS1_21CollectiveEpilogueFwdINS6_IJSA_SC_SB_EEES9_NS_10bfloat16_tESG_Li256ELb0ELb1ELb1ELb1EEENS1_19SingleTileSchedulerILb0ELb1ELb1ELi128EEEEEEEEEvNT_6ParamsE)
        /*0038*/ 	.word	0x00000004


	//----- nvinfo : EIATTR_FRAME_SIZE
	.align		4
.L_20:
        /*003c*/ 	.byte	0x04, 0x11
        /*003e*/ 	.short	(.L_22 - .L_21)
	.align		4
.L_21:
        /*0040*/ 	.word	index@(_ZN7cutlass13device_kernelIN5flash11enable_sm90INS1_16FlashAttnFwdSm90INS1_25CollectiveMainloopFwdSm90ILi2EN4cute5tupleIJNS5_1CILi1EEES8_S8_EEENS6_IJNS7_ILi128EEENS7_ILi160EEENS7_ILi192EEEEEELi192ENS_12float_e4m3_tEfNS_4arch4Sm90ELb1ELb0ELb0ELb0ELb0ELb0ELb0ELb1ELb1ELb1ELb1ELb0EEENS1_21CollectiveEpilogueFwdINS6_IJSA_SC_SB_EEES9_NS_10bfloat16_tESG_Li256ELb0ELb1ELb1ELb1EEENS1_19SingleTileSchedulerILb0ELb1ELb1ELi128EEEEEEEEEvNT_6ParamsE)
        /*0044*/ 	.word	0x00000000


	//----- nvinfo : EIATTR_REGCOUNT
	.align		4
.L_22:
        /*0048*/ 	.byte	0x04, 0x2f
        /*004a*/ 	.short	(.L_24 - .L_23)
	.align		4
.L_23:
        /*004c*/ 	.word	index@(_ZN7cutlass13device_kernelIN5flash11enable_sm90INS1_16FlashAttnFwdSm90INS1_25CollectiveMainloopFwdSm90ILi2EN4cute5tupleIJNS5_1CILi1EEES8_S8_EEENS6_IJNS7_ILi128EEENS7_ILi160EEENS7_ILi192EEEEEELi192ENS_12float_e4m3_tEfNS_4arch4Sm90ELb0ELb1ELb0ELb1ELb0ELb1ELb0ELb1ELb1ELb1ELb1ELb0EEENS1_21CollectiveEpilogueFwdINS6_IJSA_SC_SB_EEES9_NS_10bfloat16_tESG_Li256ELb1ELb1ELb1ELb1EEENS1_36VarlenDynamicPersistentTileSchedulerILi128ELi160ELi256ELi128ELb1ELb1ELb1ELb1ELb0ELb1EEEEEEEEEvNT_6ParamsE)
        /*0050*/ 	.word	0x00000004


	//----- nvinfo : EIATTR_FRAME_SIZE
	.align		4
.L_24:
        /*0054*/ 	.byte	0x04, 0x11
        /*0056*/ 	.short	(.L_26 - .L_25)
	.align		4
.L_25:
        /*0058*/ 	.word	index@(_ZN7cutlass13device_kernelIN5flash11enable_sm90INS1_16FlashAttnFwdSm90INS1_25CollectiveMainloopFwdSm90ILi2EN4cute5tupleIJNS5_1CILi1EEES8_S8_EEENS6_IJNS7_ILi128EEENS7_ILi160EEENS7_ILi192EEEEEELi192ENS_12float_e4m3_tEfNS_4arch4Sm90ELb0ELb1ELb0ELb1ELb0ELb1ELb0ELb1ELb1ELb1ELb1ELb0EEENS1_21CollectiveEpilogueFwdINS6_IJSA_SC_SB_EEES9_NS_10bfloat16_tESG_Li256ELb1ELb1ELb1ELb1EEENS1_36VarlenDynamicPersistentTileSchedulerILi128ELi160ELi256ELi128ELb1ELb1ELb1ELb1ELb0ELb1EEEEEEEEEvNT_6ParamsE)
        /*005c*/ 	.word	0x00000000


	//----- nvinfo : EIATTR_REGCOUNT
	.align		4
.L_26:
        /*0060*/ 	.byte	0x04, 0x2f
        /*0062*/ 	.short	(.L_28 - .L_27)
	.align		4
.L_27:
        /*0064*/ 	.word	index@(_ZN7cutlass13device_kernelIN5flash11enable_sm90INS1_16FlashAttnFwdSm90INS1_25CollectiveMainloopFwdSm90ILi2EN4cute5tupleIJNS5_1CILi1EEES8_S8_EEENS6_IJNS7_ILi128EEENS7_ILi160EEENS7_ILi192EEEEEELi192ENS_12float_e4m3_tEfNS_4arch4Sm90ELb0ELb1ELb0ELb1ELb0ELb0ELb0ELb1ELb1ELb1ELb1ELb0EEENS1_21CollectiveEpilogueFwdINS6_IJSA_SC_SB_EEES9_NS_10bfloat16_tESG_Li256ELb1ELb1ELb1ELb1EEENS1_36VarlenDynamicPersistentTileSchedulerILi128ELi160ELi256ELi128ELb1ELb1ELb1ELb1ELb0ELb1EEEEEEEEEvNT_6ParamsE)
        /*0068*/ 	.word	0x00000004


	//----- nvinfo : EIATTR_FRAME_SIZE
	.align		4
.L_28:
        /*006c*/ 	.byte	0x04, 0x11
        /*006e*/ 	.short	(.L_30 - .L_29)
	.align		4
.L_29:
        /*0070*/ 	.word	index@(_ZN7cutlass13device_kernelIN5flash11enable_sm90INS1_16FlashAttnFwdSm90INS1_25CollectiveMainloopFwdSm90ILi2EN4cute5tupleIJNS5_1CILi1EEES8_S8_EEENS6_IJNS7_ILi128EEENS7_ILi160EEENS7_ILi192EEEEEELi192ENS_12float_e4m3_tEfNS_4arch4Sm90ELb0ELb1ELb0ELb1ELb0ELb0ELb0ELb1ELb1ELb1ELb1ELb0EEENS1_21CollectiveEpilogueFwdINS6_IJSA_SC_SB_EEES9_NS_10bfloat16_tESG_Li256ELb1ELb1ELb1ELb1EEENS1_36VarlenDynamicPersistentTileSchedulerILi128ELi160ELi256ELi128ELb1ELb1ELb1ELb1ELb0ELb1EEEEEEEEEvNT_6ParamsE)
        /*0074*/ 	.word	0x00000000


	//----- nvinfo : EIATTR_REGCOUNT
	.align		4
.L_30:
        /*0078*/ 	.byte	0x04, 0x2f
        /*007a*/ 	.short	(.L_32 - .L_31)
	.align		4
.L_31:
        /*007c*/ 	.word	index@(_ZN7cutlass13device_kernelIN5flash11enable_sm90INS1_16FlashAttnFwdSm90INS1_25CollectiveMainloopFwdSm90ILi2EN4cute5tupleIJNS5_1CILi1EEES8_S8_EEENS6_IJNS7_ILi128EEENS7_ILi160EEENS7_ILi192EEEEEELi192ENS_12float_e4m3_tEfNS_4arch4Sm90ELb0ELb1ELb0ELb0ELb0ELb0ELb0ELb1ELb1ELb1ELb1ELb0EEENS1_21CollectiveEpilogueFwdINS6_IJSA_SC_SB_EEES9_NS_10bfloat16_tESG_Li256ELb0ELb1ELb1ELb1EEENS1_19SingleTileSchedulerILb0ELb1ELb1ELi128EEEEEEEEEvNT_6ParamsE)
        /*0080*/ 	.word	0x00000004


	//----- nvinfo : EIATTR_FRAME_SIZE
	.align		4
.L_32:
        /*0084*/ 	.byte	0x04, 0x11
        /*0086*/ 	.short	(.L_34 - .L_33)
	.align		4
.L_33:
        /*0088*/ 	.word	index@(_ZN7cutlass13device_kernelIN5flash11enable_sm90INS1_16FlashAttnFwdSm90INS1_25CollectiveMainloopFwdSm90ILi2EN4cute5tupleIJNS5_1CILi1EEES8_S8_EEENS6_IJNS7_ILi128EEENS7_ILi160EEENS7_ILi192EEEEEELi192ENS_12float_e4m3_tEfNS_4arch4Sm90ELb0ELb1ELb0ELb0ELb0ELb0ELb0ELb1ELb1ELb1ELb1ELb0EEENS1_21CollectiveEpilogueFwdINS6_IJSA_SC_SB_EEES9_NS_10bfloat16_tESG_Li256ELb0ELb1ELb1ELb1EEENS1_19SingleTileSchedulerILb0ELb1ELb1ELi128EEEEEEEEEvNT_6ParamsE)
        /*008c*/ 	.word	0x00000000


	//----- nvinfo : EIATTR_REGCOUNT
	.align		4
.L_34:
        /*0090*/ 	.byte	0x04, 0x2f
        /*0092*/ 	.short	(.L_36 - .L_35)
	.align		4
.L_35:
        /*0094*/ 	.word	index@(_ZN7cutlass13device_kernelIN5flash11enable_sm90INS1_16FlashAttnFwdSm90INS1_25CollectiveMainloopFwdSm90ILi2EN4cute5tupleIJNS5_1CILi1EEES8_S8_EEENS6_IJNS7_ILi128EEENS7_ILi160EEENS7_ILi192EEEEEELi192ENS_12float_e4m3_tEfNS_4arch4Sm90ELb0ELb0ELb0ELb1ELb0ELb1ELb0ELb1ELb1ELb1ELb1ELb0EEENS1_21CollectiveEpilogueFwdINS6_IJSA_SC_SB_EEES9_NS_10bfloat16_tESG_Li256ELb1ELb1ELb1ELb1EEENS1_36VarlenDynamicPersistentTileSchedulerILi128ELi160ELi256ELi128ELb1ELb1ELb1ELb0ELb1ELb1EEEEEEEEEvNT_6ParamsE)
        /*0098*/ 	.word	0x00000004


	//----- nvinfo : EIATTR_FRAME_SIZE
	.align		4
.L_36:
        /*009c*/ 	.byte	0x04, 0x11
        /*009e*/ 	.short	(.L_38 - .L_37)
	.align		4
.L_37:
        /*00a0*/ 	.word	index@(_ZN7cutlass13device_kernelIN5flash11enable_sm90INS1_16FlashAttnFwdSm90INS1_25CollectiveMainloopFwdSm90ILi2EN4cute5tupleIJNS5_1CILi1EEES8_S8_EEENS6_IJNS7_ILi128EEENS7_ILi160EEENS7_ILi192EEEEEELi192ENS_12float_e4m3_tEfNS_4arch4Sm90ELb0ELb0ELb0ELb1ELb0ELb1ELb0ELb1ELb1ELb1ELb1ELb0EEENS1_21CollectiveEpilogueFwdINS6_IJSA_SC_SB_EEES9_NS_10bfloat16_tESG_Li256ELb1ELb1ELb1ELb1EEENS1_36VarlenDynamicPersistentTileSchedulerILi128ELi160ELi256ELi128ELb1ELb1ELb1ELb0ELb1ELb1EEEEEEEEEvNT_6ParamsE)
        /*00a4*/ 	.word	0x00000000


	//----- nvinfo : EIATTR_REGCOUNT
	.align		4
.L_38:
        /*00a8*/ 	.byte	0x04, 0x2f
        /*00aa*/ 	.short	(.L_40 - .L_39)
	.align		4
.L_39:
        /*00ac*/ 	.word	index@(_ZN7cutlass13device_kernelIN5flash11enable_sm90INS1_16FlashAttnFwdSm90INS1_25CollectiveMainloopFwdSm90ILi2EN4cute5tupleIJNS5_1CILi1EEES8_S8_EEENS6_IJNS7_ILi128EEENS7_ILi160EEENS7_ILi192EEEEEELi192ENS_12float_e4m3_tEfNS_4arch4Sm90ELb0ELb0ELb0ELb1ELb0ELb0ELb0ELb1ELb1ELb1ELb1ELb0EEENS1_21CollectiveEpilogueFwdINS6_IJSA_SC_SB_EEES9_NS_10bfloat16_tESG_Li256ELb1ELb1ELb1ELb1EEENS1_36VarlenDynamicPersistentTileSchedulerILi128ELi160ELi256ELi128ELb1ELb1ELb1ELb0ELb1ELb1EEEEEEEEEvNT_6ParamsE)
        /*00b0*/ 	.word	0x00000004


	//----- nvinfo : EIATTR_FRAME_SIZE
	.align		4
.L_40:
        /*00b4*/ 	.byte	0x04, 0x11
        /*00b6*/ 	.short	(.L_42 - .L_41)
	.align		4
.L_41:
        /*00b8*/ 	.word	index@(_ZN7cutlass13device_kernelIN5flash11enable_sm90INS1_16FlashAttnFwdSm90INS1_25CollectiveMainloopFwdSm90ILi2EN4cute5tupleIJNS5_1CILi1EEES8_S8_EEENS6_IJNS7_ILi128EEENS7_ILi160EEENS7_ILi192EEEEEELi192ENS_12float_e4m3_tEfNS_4arch4Sm90ELb0ELb0ELb0ELb1ELb0ELb0ELb0ELb1ELb1ELb1ELb1ELb0EEENS1_21CollectiveEpilogueFwdINS6_IJSA_SC_SB_EEES9_NS_10bfloat16_tESG_Li256ELb1ELb1ELb1ELb1EEENS1_36VarlenDynamicPersistentTileSchedulerILi128ELi160ELi256ELi128ELb1ELb1ELb1ELb0ELb1ELb1EEEEEEEEEvNT_6ParamsE)
        /*00bc*/ 	.word	0x00000000


	//----- nvinfo : EIATTR_REGCOUNT
	.align		4
.L_42:
        /*00c0*/ 	.byte	0x04, 0x2f
        /*00c2*/ 	.short	(.L_44 - .L_43)
	.align		4
.L_43:
        /*00c4*/ 	.word	index@(_ZN7cutlass13device_kernelIN5flash11enable_sm90INS1_16FlashAttnFwdSm90INS1_25CollectiveMainloopFwdSm90ILi2EN4cute5tupleIJNS5_1CILi1EEES8_S8_EEENS6_IJNS7_ILi128EEENS7_ILi160EEENS7_ILi192EEEEEELi192ENS_12float_e4m3_tEfNS_4arch4Sm90ELb0ELb0ELb0ELb0ELb0ELb0ELb0ELb1ELb1ELb1ELb1ELb0EEENS1_21CollectiveEpilogueFwdINS6_IJSA_SC_SB_EEES9_NS_10bfloat16_tESG_Li256ELb0ELb1ELb1ELb1EEENS1_19SingleTileSchedulerILb0ELb1ELb1ELi128EEEEEEEEEvNT_6ParamsE)
        /*00c8*/ 	.word	0x00000004


	//----- nvinfo : EIATTR_FRAME_SIZE
	.align		4
.L_44:
        /*00cc*/ 	.byte	0x04, 0x11
        /*00ce*/ 	.short	(.L_46 - .L_45)
	.align		4
.L_45:
        /*00d0*/ 	.word	index@(_ZN7cutlass13device_kernelIN5flash11enable_sm90INS1_16FlashAttnFwdSm90INS1_25CollectiveMainloopFwdSm90ILi2EN4cute5tupleIJNS5_1CILi1EEES8_S8_EEENS6_IJNS7_ILi128EEENS7_ILi160EEENS7_ILi192EEEEEELi192ENS_12float_e4m3_tEfNS_4arch4Sm90ELb0ELb0ELb0ELb0ELb0ELb0ELb0ELb1ELb1ELb1ELb1ELb0EEENS1_21CollectiveEpilogueFwdINS6_IJSA_SC_SB_EEES9_NS_10bfloat16_tESG_Li256ELb0ELb1ELb1ELb1EEENS1_19SingleTileSchedulerILb0ELb1ELb1ELi128EEEEEEEEEvNT_6ParamsE)
        /*00d4*/ 	.word	0x00000000


	//----- nvinfo : EIATTR_MIN_STACK_SIZE
	.align		4
.L_46:
        /*00d8*/ 	.byte	0x04, 0x12
        /*00da*/ 	.short	(.L_48 - .L_47)
	.align		4
.L_47:
        /*00dc*/ 	.word	index@(_ZN7cutlass13device_kernelIN5flash11enable_sm90INS1_16FlashAttnFwdSm90INS1_25CollectiveMainloopFwdSm90ILi2EN4cute5tupleIJNS5_1CILi1EEES8_S8_EEENS6_IJNS7_ILi128EEENS7_ILi160EEENS7_ILi192EEEEEELi192ENS_12float_e4m3_tEfNS_4arch4Sm90ELb0ELb0ELb0ELb0ELb0ELb0ELb0ELb1ELb1ELb1ELb1ELb0EEENS1_21CollectiveEpilogueFwdINS6_IJSA_SC_SB_EEES9_NS_10bfloat16_tESG_Li256ELb0ELb1ELb1ELb1EEENS1_19SingleTileSchedulerILb0ELb1ELb1ELi128EEEEEEEEEvNT_6ParamsE)
        /*00e0*/ 	.word	0x00000000


	//----- nvinfo : EIATTR_MIN_STACK_SIZE
	.align		4
.L_48:
        /*00e4*/ 	.byte	0x04, 0x12
        /*00e6*/ 	.short	(.L_50 - .L_49)
	.align		4
.L_49:
        /*00e8*/ 	.word	index@(_ZN7cutlass13device_kernelIN5flash11enable_sm90INS1_16FlashAttnFwdSm90INS1_25CollectiveMainloopFwdSm90ILi2EN4cute5tupleIJNS5_1CILi1EEES8_S8_EEENS6_IJNS7_ILi128EEENS7_ILi160EEENS7_ILi192EEEEEELi192ENS_12float_e4m3_tEfNS_4arch4Sm90ELb0ELb0ELb0ELb1ELb0ELb0ELb0ELb1ELb1ELb1ELb1ELb0EEENS1_21CollectiveEpilogueFwdINS6_IJSA_SC_SB_EEES9_NS_10bfloat16_tESG_Li256ELb1ELb1ELb1ELb1EEENS1_36VarlenDynamicPersistentTileSchedulerILi128ELi160ELi256ELi128ELb1ELb1ELb1ELb0ELb1ELb1EEEEEEEEEvNT_6ParamsE)
        /*00ec*/ 	.word	0x00000000


	//----- nvinfo : EIATTR_MIN_STACK_SIZE
	.align		4
.L_50:
        /*00f0*/ 	.byte	0x04, 0x12
        /*00f2*/ 	.short	(.L_52 - .L_51)
	.align		4
.L_51:
        /*00f4*/ 	.word	index@(_ZN7cutlass13device_kernelIN5flash11enable_sm90INS1_16FlashAttnFwdSm90INS1_25CollectiveMainloopFwdSm90ILi2EN4cute5tupleIJNS5_1CILi1EEES8_S8_EEENS6_IJNS7_ILi128EEENS7_ILi160EEENS7_ILi192EEEEEELi192ENS_12float_e4m3_tEfNS_4arch4Sm90ELb0ELb0ELb0ELb1ELb0ELb1ELb0ELb1ELb1ELb1ELb1ELb0EEENS1_21CollectiveEpilogueFwdINS6_IJSA_SC_SB_EEES9_NS_10bfloat16_tESG_Li256ELb1ELb1ELb1ELb1EEENS1_36VarlenDynamicPersistentTileSchedulerILi128ELi160ELi256ELi128ELb1ELb1ELb1ELb0ELb1ELb1EEEEEEEEEvNT_6ParamsE)
        /*00f8*/ 	.word	0x00000000


	//----- nvinfo : EIATTR_MIN_STACK_SIZE
	.align		4
.L_52:
        /*00fc*/ 	.byte	0x04, 0x12
        /*00fe*/ 	.short	(.L_54 - .L_53)
	.align		4
.L_53:
        /*0100*/ 	.word	index@(_ZN7cutlass13device_kernelIN5flash11enable_sm90INS1_16FlashAttnFwdSm90INS1_25CollectiveMainloopFwdSm90ILi2EN4cute5tupleIJNS5_1CILi1EEES8_S8_EEENS6_IJNS7_ILi128EEENS7_ILi160EEENS7_ILi192EEEEEELi192ENS_12float_e4m3_tEfNS_4arch4Sm90ELb0ELb1ELb0ELb0ELb0ELb0ELb0ELb1ELb1ELb1ELb1ELb0EEENS1_21CollectiveEpilogueFwdINS6_IJSA_SC_SB_EEES9_NS_10bfloat16_tESG_Li256ELb0ELb1ELb1ELb1EEENS1_19SingleTileSchedulerILb0ELb1ELb1ELi128EEEEEEEEEvNT_6ParamsE)
        /*0104*/ 	.word	0x00000000


	//----- nvinfo : EIATTR_MIN_STACK_SIZE
	.align		4
.L_54:
        /*0108*/ 	.byte	0x04, 0x12
        /*010a*/ 	.short	(.L_56 - .L_55)
	.align		4
.L_55:
        /*010c*/ 	.word	index@(_ZN7cutlass13device_kernelIN5flash11enable_sm90INS1_16FlashAttnFwdSm90INS1_25CollectiveMainloopFwdSm90ILi2EN4cute5tupleIJNS5_1CILi1EEES8_S8_EEENS6_IJNS7_ILi128EEENS7_ILi160EEENS7_ILi192EEEEEELi192ENS_12float_e4m3_tEfNS_4arch4Sm90ELb0ELb1ELb0ELb1ELb0ELb0ELb0ELb1ELb1ELb1ELb1ELb0EEENS1_21CollectiveEpilogueFwdINS6_IJSA_SC_SB_EEES9_NS_10bfloat16_tESG_Li256ELb1ELb1ELb1ELb1EEENS1_36VarlenDynamicPersistentTileSchedulerILi128ELi160ELi256ELi128ELb1ELb1ELb1ELb1ELb0ELb1EEEEEEEEEvNT_6ParamsE)
        /*0110*/ 	.word	0x00000000


	//----- nvinfo : EIATTR_MIN_STACK_SIZE
	.align		4
.L_56:
        /*0114*/ 	.byte	0x04, 0x12
        /*0116*/ 	.short	(.L_58 - .L_57)
	.align		4
.L_57:
        /*0118*/ 	.word	index@(_ZN7cutlass13device_kernelIN5flash11enable_sm90INS1_16FlashAttnFwdSm90INS1_25CollectiveMainloopFwdSm90ILi2EN4cute5tupleIJNS5_1CILi1EEES8_S8_EEENS6_IJNS7_ILi128EEENS7_ILi160EEENS7_ILi192EEEEEELi192ENS_12float_e4m3_tEfNS_4arch4Sm90ELb0ELb1ELb0ELb1ELb0ELb1ELb0ELb1ELb1ELb1ELb1ELb0EEENS1_21CollectiveEpilogueFwdINS6_IJSA_SC_SB_EEES9_NS_10bfloat16_tESG_Li256ELb1ELb1ELb1ELb1EEENS1_36VarlenDynamicPersistentTileSchedulerILi128ELi160ELi256ELi128ELb1ELb1ELb1ELb1ELb0ELb1EEEEEEEEEvNT_6ParamsE)
        /*011c*/ 	.word	0x00000000


	//----- nvinfo : EIATTR_MIN_STACK_SIZE
	.align		4
.L_58:
        /*0120*/ 	.byte	0x04, 0x12
        /*0122*/ 	.short	(.L_60 - .L_59)
	.align		4
.L_59:
        /*0124*/ 	.word	index@(_ZN7cutlass13device_kernelIN5flash11enable_sm90INS1_16FlashAttnFwdSm90INS1_25CollectiveMainloopFwdSm90ILi2EN4cute5tupleIJNS5_1CILi1EEES8_S8_EEENS6_IJNS7_ILi128EEENS7_ILi160EEENS7_ILi192EEEEEELi192ENS_12float_e4m3_tEfNS_4arch4Sm90ELb1ELb0ELb0ELb0ELb0ELb0ELb0ELb1ELb1ELb1ELb1ELb0EEENS1_21CollectiveEpilogueFwdINS6_IJSA_SC_SB_EEES9_NS_10bfloat16_tESG_Li256ELb0ELb1ELb1ELb1EEENS1_19SingleTileSchedulerILb0ELb1ELb1ELi128EEEEEEEEEvNT_6ParamsE)
        /*0128*/ 	.word	0x00000000


	//----- nvinfo : EIATTR_MIN_STACK_SIZE
	.align		4
.L_60:
        /*012c*/ 	.byte	0x04, 0x12
        /*012e*/ 	.short	(.L_62 - .L_61)
	.align		4
.L_61:
        /*0130*/ 	.word	index@(_ZN7cutlass13device_kernelIN5flash11enable_sm90INS1_16FlashAttnFwdSm90INS1_25CollectiveMainloopFwdSm90ILi2EN4cute5tupleIJNS5_1CILi1EEES8_S8_EEENS6_IJNS7_ILi128EEENS7_ILi160EEENS7_ILi192EEEEEELi192ENS_12float_e4m3_tEfNS_4arch4Sm90ELb1ELb0ELb0ELb1ELb0ELb0ELb0ELb1ELb1ELb1ELb1ELb0EEENS1_21CollectiveEpilogueFwdINS6_IJSA_SC_SB_EEES9_NS_10bfloat16_tESG_Li256ELb1ELb1ELb1ELb1EEENS1_36VarlenDynamicPersistentTileSchedulerILi128ELi160ELi256ELi128ELb1ELb1ELb1ELb1ELb1ELb1EEEEEEEEEvNT_6ParamsE)
        /*0134*/ 	.word	0x00000000


	//----- nvinfo : EIATTR_MIN_STACK_SIZE
	.align		4
.L_62:
        /*0138*/ 	.byte	0x04, 0x12
        /*013a*/ 	.short	(.L_64 - .L_63)
	.align		4
.L_63:
        /*013c*/ 	.word	index@(_ZN7cutlass13device_kernelIN5flash11enable_sm90INS1_16FlashAttnFwdSm90INS1_25CollectiveMainloopFwdSm90ILi2EN4cute5tupleIJNS5_1CILi1EEES8_S8_EEENS6_IJNS7_ILi128EEENS7_ILi160EEENS7_ILi192EEEEEELi192ENS_12float_e4m3_tEfNS_4arch4Sm90ELb1ELb0ELb0ELb1ELb0ELb1ELb0ELb1ELb1ELb1ELb1ELb0EEENS1_21CollectiveEpilogueFwdINS6_IJSA_SC_SB_EEES9_NS_10bfloat16_tESG_Li256ELb1ELb1ELb1ELb1EEENS1_36VarlenDynamicPersistentTileSchedulerILi128ELi160ELi256ELi128ELb1ELb1ELb1ELb1ELb1ELb1EEEEEEEEEvNT_6ParamsE)
        /*0140*/ 	.word	0x00000000
.L_64:


//--------------------- .nv.compat                --------------------------
	.section	.nv.compat,"",@"SHT_CUDA_COMPAT_INFO"
	.align	4
        /*0000*/ 	.byte	0x02, 0x09, 0x01, 0x00, 0x02, 0x02, 0x01, 0x00, 0x02, 0x05, 0x05, 0x00, 0x03, 0x07, 0x01, 0x01
        /*0010*/ 	.byte	0x02, 0x03, 0x00, 0x00, 0x02, 0x06, 0x01, 0x00, 0x04, 0x0b, 0x08, 0x00, 0x09, 0x00, 0x00, 0x00
        /*0020*/ 	.byte	0x00, 0x00, 0x00, 0x00


//--------------------- .nv.info._ZN7cutlass13device_kernelIN5flash11enable_sm90INS1_16FlashAttnFwdSm90INS1_25CollectiveMainloopFwdSm90ILi2EN4cute5tupleIJNS5_1CILi1EEES8_S8_EEENS6_IJNS7_ILi128EEENS7_ILi160EEENS7_ILi192EEEEEELi192ENS_12float_e4m3_tEfNS_4arch4Sm90ELb0ELb0ELb0ELb0ELb0ELb0ELb0ELb1ELb1ELb1ELb1ELb0EEENS1_21CollectiveEpilogueFwdINS6_IJSA_SC_SB_EEES9_NS_10bfloat16_tESG_Li256ELb0ELb1ELb1ELb1EEENS1_19SingleTileSchedulerILb0ELb1ELb1ELi128EEEEEEEEEvNT_6ParamsE --------------------------
	.section	.nv.info._ZN7cutlass13device_kernelIN5flash11enable_sm90INS1_16FlashAttnFwdSm90INS1_25CollectiveMainloopFwdSm90ILi2EN4cute5tupleIJNS5_1CILi1EEES8_S8_EEENS6_IJNS7_ILi128EEENS7_ILi160EEENS7_ILi192EEEEEELi192ENS_12float_e4m3_tEfNS_4arch4Sm90ELb0ELb0ELb0ELb0ELb0ELb0ELb0ELb1ELb1ELb1ELb1ELb0EEENS1_21CollectiveEpilogueFwdINS6_IJSA_SC_SB_EEES9_NS_10bfloat16_tESG_Li256ELb0ELb1ELb1ELb1EEENS1_19SingleTileSchedulerILb0ELb1ELb1ELi128EEEEEEEEEvNT_6ParamsE,"",@"SHT_CUDA_INFO"
	.sectionflags	@""
	.align	4


	//----- nvinfo : EIATTR_CUDA_API_VERSION
	.align		4
        /*0000*/ 	.byte	0x04, 0x37
        /*0002*/ 	.short	(.L_66 - .L_65)
.L_65:
        /*0004*/ 	.word	0x00000082


	//----- nvinfo : EIATTR_KPARAM_INFO
	.align		4
.L_66:
        /*0008*/ 	.byte	0x04, 0x17
        /*000a*/ 	.short	(.L_68 - .L_67)
.L_67:
        /*000c*/ 	.word	0x00000000
        /*0010*/ 	.short	0x0000
        /*0012*/ 	.short	0x0000
        /*0014*/ 	.byte	0x00, 0xf0, 0x01, 0x28


	//----- nvinfo : EIATTR_SPARSE_MMA_MASK
	.align		4
.L_68:
        /*0018*/ 	.byte	0x03, 0x50
        /*001a*/ 	.short	0x0000


	//----- nvinfo : EIATTR_MAXREG_COUNT
	.align		4
        /*001c*/ 	.byte	0x03, 0x1b
        /*001e*/ 	.short	0x00a8


	//----- nvinfo : EIATTR_MERCURY_ISA_VERSION
	.align		4
        /*0020*/ 	.byte	0x03, 0x5f
        /*0022*/ 	.short	0x0101


	//----- nvinfo : EIATTR_VRC_CTA_INIT_COUNT
	.align		4
        /*0024*/ 	.byte	0x02, 0x4a
	.zero		1
	.zero		1


	//----- nvinfo : EIATTR_EXIT_INSTR_OFFSETS
	.align		4
        /*0028*/ 	.byte	0x04, 0x1c
        /*002a*/ 	.short	(.L_70 - .L_69)


	//   ....[0]....
.L_69:
        /*002c*/ 	.word	0x00000010


	//----- nvinfo : EIATTR_MAX_THREADS
	.align		4
.L_70:
        /*0030*/ 	.byte	0x04, 0x05
        /*0032*/ 	.short	(.L_72 - .L_71)
.L_71:
        /*0034*/ 	.word	0x00000180
        /*0038*/ 	.word	0x00000001
        /*003c*/ 	.word	0x00000001


	//----- nvinfo : EIATTR_CBANK_PARAM_SIZE
	.align		4
.L_72:
        /*0040*/ 	.byte	0x03, 0x19
        /*0042*/ 	.short	0x0a00


	//----- nvinfo : EIATTR_PARAM_CBANK
	.align		4
        /*0044*/ 	.byte	0x04, 0x0a
        /*0046*/ 	.short	(.L_74 - .L_73)
	.align		4
.L_73:
        /*0048*/ 	.word	index@(.nv.constant0._ZN7cutlass13device_kernelIN5flash11enable_sm90INS1_16FlashAttnFwdSm90INS1_25CollectiveMainloopFwdSm90ILi2EN4cute5tupleIJNS5_1CILi1EEES8_S8_EEENS6_IJNS7_ILi128EEENS7_ILi160EEENS7_ILi192EEEEEELi192ENS_12float_e4m3_tEfNS_4arch4Sm90ELb0ELb0ELb0ELb0ELb0ELb0ELb0ELb1ELb1ELb1ELb1ELb0EEENS1_21CollectiveEpilogueFwdINS6_IJSA_SC_SB_EEES9_NS_10bfloat16_tESG_Li256ELb0ELb1ELb1ELb1EEENS1_19SingleTileSchedulerILb0ELb1ELb1ELi128EEEEEEEEEvNT_6ParamsE)
        /*004c*/ 	.short	0x0380
        /*004e*/ 	.short	0x0a00


	//----- nvinfo : EIATTR_SW_WAR
	.align		4
.L_74:
        /*0050*/ 	.byte	0x04, 0x36
        /*0052*/ 	.short	(.L_76 - .L_75)
.L_75:
        /*0054*/ 	.word	0x00000008
.L_76:


//--------------------- .nv.info._ZN7cutlass13device_kernelIN5flash11enable_sm90INS1_16FlashAttnFwdSm90INS1_25CollectiveMainloopFwdSm90ILi2EN4cute5tupleIJNS5_1CILi1EEES8_S8_EEENS6_IJNS7_ILi128EEENS7_ILi160EEENS7_ILi192EEEEEELi192ENS_12float_e4m3_tEfNS_4arch4Sm90ELb0ELb0ELb0ELb1ELb0ELb0ELb0ELb1ELb1ELb1ELb1ELb0EEENS1_21CollectiveEpilogueFwdINS6_IJSA_SC_SB_EEES9_NS_10bfloat16_tESG_Li256ELb1ELb1ELb1ELb1EEENS1_36VarlenDynamicPersistentTileSchedulerILi128ELi160ELi256ELi128ELb1ELb1ELb1ELb0ELb1ELb1EEEEEEEEEvNT_6ParamsE --------------------------
	.section	.nv.info._ZN7cutlass13device_kernelIN5flash11enable_sm90INS1_16FlashAttnFwdSm90INS1_25CollectiveMainloopFwdSm90ILi2EN4cute5tupleIJNS5_1CILi1EEES8_S8_EEENS6_IJNS7_ILi128EEENS7_ILi160EEENS7_ILi192EEEEEELi192ENS_12float_e4m3_tEfNS_4arch4Sm90ELb0ELb0ELb0ELb1ELb0ELb0ELb0ELb1ELb1ELb1ELb1ELb0EEENS1_21CollectiveEpilogueFwdINS6_IJSA_SC_SB_EEES9_NS_10bfloat16_tESG_Li256ELb1ELb1ELb1ELb1EEENS1_36VarlenDynamicPersistentTileSchedulerILi128ELi160ELi256ELi128ELb1ELb1ELb1ELb0ELb1ELb1EEEEEEEEEvNT_6ParamsE,"",@"SHT_CUDA_INFO"
	.sectionflags	@""
	.align	4


	//----- nvinfo : EIATTR_CUDA_API_VERSION
	.align		4
        /*0000*/ 	.byte	0x04, 0x37
        /*0002*/ 	.short	(.L_78 - .L_77)
.L_77:
        /*0004*/ 	.word	0x00000082


	//----- nvinfo : EIATTR_KPARAM_INFO
	.align		4
.L_78:
        /*0008*/ 	.byte	0x04, 0x17
        /*000a*/ 	.short	(.L_80 - .L_79)
.L_79:
        /*000c*/ 	.word	0x00000000
        /*0010*/ 	.short	0x0000
        /*0012*/ 	.short	0x0000
        /*0014*/ 	.byte	0x00, 0xf0, 0x01, 0x2a


	//----- nvinfo : EIATTR_SPARSE_MMA_MASK
	.align		4
.L_80:
        /*0018*/ 	.byte	0x03, 0x50
        /*001a*/ 	.short	0x0000


	//----- nvinfo : EIATTR_MAXREG_COUNT
	.align		4
        /*001c*/ 	.byte	0x03, 0x1b
        /*001e*/ 	.short	0x00a8


	//----- nvinfo : EIATTR_MERCURY_ISA_VERSION
	.align		4
        /*0020*/ 	.byte	0x03, 0x5f
        /*0022*/ 	.short	0x0101


	//----- nvinfo : EIATTR_VRC_CTA_INIT_COUNT
	.align		4
        /*0024*/ 	.byte	0x02, 0x4a
	.zero		1
	.zero		1


	//----- nvinfo : EIATTR_EXIT_INSTR_OFFSETS
	.align		4
        /*0028*/ 	.byte	0x04, 0x1c
        /*002a*/ 	.short	(.L_82 - .L_81)


	//   ....[0]....
.L_81:
        /*002c*/ 	.word	0x00000010


	//----- nvinfo : EIATTR_MAX_THREADS
	.align		4
.L_82:
        /*0030*/ 	.byte	0x04, 0x05
        /*0032*/ 	.short	(.L_84 - .L_83)
.L_83:
        /*0034*/ 	.word	0x00000180
        /*0038*/ 	.word	0x00000001
        /*003c*/ 	.word	0x00000001


	//----- nvinfo : EIATTR_CBANK_PARAM_SIZE
	.align		4
.L_84:
        /*0040*/ 	.byte	0x03, 0x19
        /*0042*/ 	.short	0x0a80


	//----- nvinfo : EIATTR_PARAM_CBANK
	.align		4
        /*0044*/ 	.byte	0x04, 0x0a
        /*0046*/ 	.short	(.L_86 - .L_85)
	.align		4
.L_85:
        /*0048*/ 	.word	index@(.nv.constant0._ZN7cutlass13device_kernelIN5flash11enable_sm90INS1_16FlashAttnFwdSm90INS1_25CollectiveMainloopFwdSm90ILi2EN4cute5tupleIJNS5_1CILi1EEES8_S8_EEENS6_IJNS7_ILi128EEENS7_ILi160EEENS7_ILi192EEEEEELi192ENS_12float_e4m3_tEfNS_4arch4Sm90ELb0ELb0ELb0ELb1ELb0ELb0ELb0ELb1ELb1ELb1ELb1ELb0EEENS1_21CollectiveEpilogueFwdINS6_IJSA_SC_SB_EEES9_NS_10bfloat16_tESG_Li256ELb1ELb1ELb1ELb1EEENS1_36VarlenDynamicPersistentTileSchedulerILi128ELi160ELi256ELi128ELb1ELb1ELb1ELb0ELb1ELb1EEEEEEEEEvNT_6ParamsE)
        /*004c*/ 	.short	0x0380
        /*004e*/ 	.short	0x0a80


	//----- nvinfo : EIATTR_SW_WAR
	.align		4
.L_86:
        /*0050*/ 	.byte	0x04, 0x36
        /*0052*/ 	.short	(.L_88 - .L_87)
.L_87:
        /*0054*/ 	.word	0x00000008
.L_88:


//--------------------- .nv.info._ZN7cutlass13device_kernelIN5flash11enable_sm90INS1_16FlashAttnFwdSm90INS1_25CollectiveMainloopFwdSm90ILi2EN4cute5tupleIJNS5_1CILi1EEES8_S8_EEENS6_IJNS7_ILi128EEENS7_ILi160EEENS7_ILi192EEEEEELi192ENS_12float_e4m3_tEfNS_4arch4Sm90ELb0ELb0ELb0ELb1ELb0ELb1ELb0ELb1ELb1ELb1ELb1ELb0EEENS1_21CollectiveEpilogueFwdINS6_IJSA_SC_SB_EEES9_NS_10bfloat16_tESG_Li256ELb1ELb1ELb1ELb1EEENS1_36VarlenDynamicPersistentTileSchedulerILi128ELi160ELi256ELi128ELb1ELb1ELb1ELb0ELb1ELb1EEEEEEEEEvNT_6ParamsE --------------------------
	.section	.nv.info._ZN7cutlass13device_kernelIN5flash11enable_sm90INS1_16FlashAttnFwdSm90INS1_25CollectiveMainloopFwdSm90ILi2EN4cute5tupleIJNS5_1CILi1EEES8_S8_EEENS6_IJNS7_ILi128EEENS7_ILi160EEENS7_ILi192EEEEEELi192ENS_12float_e4m3_tEfNS_4arch4Sm90ELb0ELb0ELb0ELb1ELb0ELb1ELb0ELb1ELb1ELb1ELb1ELb0EEENS1_21CollectiveEpilogueFwdINS6_IJSA_SC_SB_EEES9_NS_10bfloat16_tESG_Li256ELb1ELb1ELb1ELb1EEENS1_36VarlenDynamicPersistentTileSchedulerILi128ELi160ELi256ELi128ELb1ELb1ELb1ELb0ELb1ELb1EEEEEEEEEvNT_6ParamsE,"",@"SHT_CUDA_INFO"
	.sectionflags	@""
	.align	4


	//----- nvinfo : EIATTR_CUDA_API_VERSION
	.align		4
        /*0000*/ 	.byte	0x04, 0x37
        /*0002*/ 	.short	(.L_90 - .L_89)
.L_89:
        /*0004*/ 	.word	0x00000082


	//----- nvinfo : EIATTR_KPARAM_INFO
	.align		4
.L_90:
        /*0008*/ 	.byte	0x04, 0x17
        /*000a*/ 	.short	(.L_92 - .L_91)
.L_91:
        /*000c*/ 	.word	0x00000000
        /*0010*/ 	.short	0x0000
        /*0012*/ 	.short	0x0000
        /*0014*/ 	.byte	0x00, 0xf0, 0x01, 0x2a


	//----- nvinfo : EIATTR_SPARSE_MMA_MASK
	.align		4
.L_92:
        /*0018*/ 	.byte	0x03, 0x50
        /*001a*/ 	.short	0x0000


	//----- nvinfo : EIATTR_MAXREG_COUNT
	.align		4
        /*001c*/ 	.byte	0x03, 0x1b
        /*001e*/ 	.short	0x00a8


	//----- nvinfo : EIATTR_MERCURY_ISA_VERSION
	.align		4
        /*0020*/ 	.byte	0x03, 0x5f
        /*0022*/ 	.short	0x0101


	//----- nvinfo : EIATTR_VRC_CTA_INIT_COUNT
	.align		4
        /*0024*/ 	.byte	0x02, 0x4a
	.zero		1
	.zero		1


	//----- nvinfo : EIATTR_EXIT_INSTR_OFFSETS
	.align		4
        /*0028*/ 	.byte	0x04, 0x1c
        /*002a*/ 	.short	(.L_94 - .L_93)


	//   ....[0]....
.L_93:
        /*002c*/ 	.word	0x00000010


	//----- nvinfo : EIATTR_MAX_THREADS
	.align		4
.L_94:
        /*0030*/ 	.byte	0x04, 0x05
        /*0032*/ 	.short	(.L_96 - .L_95)
.L_95:
        /*0034*/ 	.word	0x00000180
        /*0038*/ 	.word	0x00000001
        /*003c*/ 	.word	0x00000001


	//----- nvinfo : EIATTR_CBANK_PARAM_SIZE
	.align		4
.L_96:
        /*0040*/ 	.byte	0x03, 0x19
        /*0042*/ 	.short	0x0a80


	//----- nvinfo : EIATTR_PARAM_CBANK
	.align		4
        /*0044*/ 	.byte	0x04, 0x0a
        /*0046*/ 	.short	(.L_98 - .L_97)
	.align		4
.L_97:
        /*0048*/ 	.word	index@(.nv.constant0._ZN7cutlass13device_kernelIN5flash11enable_sm90INS1_16FlashAttnFwdSm90INS1_25CollectiveMainloopFwdSm90ILi2EN4cute5tupleIJNS5_1CILi1EEES8_S8_EEENS6_IJNS7_ILi128EEENS7_ILi160EEENS7_ILi192EEEEEELi192ENS_12float_e4m3_tEfNS_4arch4Sm90ELb0ELb0ELb0ELb1ELb0ELb1ELb0ELb1ELb1ELb1ELb1ELb0EEENS1_21CollectiveEpilogueFwdINS6_IJSA_SC_SB_EEES9_NS_10bfloat16_tESG_Li256ELb1ELb1ELb1ELb1EEENS1_36VarlenDynamicPersistentTileSchedulerILi128ELi160ELi256ELi128ELb1ELb1ELb1ELb0ELb1ELb1EEEEEEEEEvNT_6ParamsE)
        /*004c*/ 	.short	0x0380
        /*004e*/ 	.short	0x0a80


	//----- nvinfo : EIATTR_SW_WAR
	.align		4
.L_98:
        /*0050*/ 	.byte	0x04, 0x36
        /*0052*/ 	.short	(.L_100 - .L_99)
.L_99:
        /*0054*/ 	.word	0x00000008
.L_100:


//--------------------- .nv.info._ZN7cutlass13device_kernelIN5flash11enable_sm90INS1_16FlashAttnFwdSm90INS1_25CollectiveMainloopFwdSm90ILi2EN4cute5tupleIJNS5_1CILi1EEES8_S8_EEENS6_IJNS7_ILi128EEENS7_ILi160EEENS7_ILi192EEEEEELi192ENS_12float_e4m3_tEfNS_4arch4Sm90ELb0ELb1ELb0ELb0ELb0ELb0ELb0ELb1ELb1ELb1ELb1ELb0EEENS1_21CollectiveEpilogueFwdINS6_IJSA_SC_SB_EEES9_NS_10bfloat16_tESG_Li256ELb0ELb1ELb1ELb1EEENS1_19SingleTileSchedulerILb0ELb1ELb1ELi128EEEEEEEEEvNT_6ParamsE --------------------------
	.section	.nv.info._ZN7cutlass13device_kernelIN5flash11enable_sm90INS1_16FlashAttnFwdSm90INS1_25CollectiveMainloopFwdSm90ILi2EN4cute5tupleIJNS5_1CILi1EEES8_S8_EEENS6_IJNS7_ILi128EEENS7_ILi160EEENS7_ILi192EEEEEELi192ENS_12float_e4m3_tEfNS_4arch4Sm90ELb0ELb1ELb0ELb0ELb0ELb0ELb0ELb1ELb1ELb1ELb1ELb0EEENS1_21CollectiveEpilogueFwdINS6_IJSA_SC_SB_EEES9_NS_10bfloat16_tESG_Li256ELb0ELb1ELb1ELb1EEENS1_19SingleTileSchedulerILb0ELb1ELb1ELi128EEEEEEEEEvNT_6ParamsE,"",@"SHT_CUDA_INFO"
	.sectionflags	@""
	.align	4


	//----- nvinfo : EIATTR_CUDA_API_VERSION
	.align		4
        /*0000*/ 	.byte	0x04, 0x37
        /*0002*/ 	.short	(.L_102 - .L_101)
.L_101:
        /*0004*/ 	.word	0x00000082


	//----- nvinfo : EIATTR_KPARAM_INFO
	.align		4
.L_102:
        /*0008*/ 	.byte	0x04, 0x17
        /*000a*/ 	.short	(.L_104 - .L_103)
.L_103:
        /*000c*/ 	.word	0x00000000
        /*0010*/ 	.short	0x0000
        /*0012*/ 	.short	0x0000
        /*0014*/ 	.byte	0x00, 0xf0, 0x01, 0x28


	//----- nvinfo : EIATTR_SPARSE_MMA_MASK
	.align		4
.L_104:
        /*0018*/ 	.byte	0x03, 0x50
        /*001a*/ 	.short	0x0000


	//----- nvinfo : EIATTR_MAXREG_COUNT
	.align		4
        /*001c*/ 	.byte	0x03, 0x1b
        /*001e*/ 	.short	0x00a8


	//----- nvinfo : EIATTR_MERCURY_ISA_VERSION
	.align		4
        /*0020*/ 	.byte	0x03, 0x5f
        /*0022*/ 	.short	0x0101


	//----- nvinfo : EIATTR_VRC_CTA_INIT_COUNT
	.align		4
        /*0024*/ 	.byte	0x02, 0x4a
	.zero		1
	.zero		1


	//----- nvinfo : EIATTR_EXIT_INSTR_OFFSETS
	.align		4
        /*0028*/ 	.byte	0x04, 0x1c
        /*002a*/ 	.short	(.L_106 - .L_105)


	//   ....[0]....
.L_105:
        /*002c*/ 	.word	0x00000010


	//----- nvinfo : EIATTR_MAX_THREADS
	.align		4
.L_106:
        /*0030*/ 	.byte	0x04, 0x05
        /*0032*/ 	.short	(.L_108 - .L_107)
.L_107:
        /*0034*/ 	.word	0x00000180
        /*0038*/ 	.word	0x00000001
        /*003c*/ 	.word	0x00000001


	//----- nvinfo : EIATTR_CBANK_PARAM_SIZE
	.align		4
.L_108:
        /*0040*/ 	.byte	0x03, 0x19
        /*0042*/ 	.short	0x0a00


	//----- nvinfo : EIATTR_PARAM_CBANK
	.align		4
        /*0044*/ 	.byte	0x04, 0x0a
        /*0046*/ 	.short	(.L_110 - .L_109)
	.align		4
.L_109:
        /*0048*/ 	.word	index@(.nv.constant0._ZN7cutlass13device_kernelIN5flash11enable_sm90INS1_16FlashAttnFwdSm90INS1_25CollectiveMainloopFwdSm90ILi2EN4cute5tupleIJNS5_1CILi1EEES8_S8_EEENS6_IJNS7_ILi128EEENS7_ILi160EEENS7_ILi192EEEEEELi192ENS_12float_e4m3_tEfNS_4arch4Sm90ELb0ELb1ELb0ELb0ELb0ELb0ELb0ELb1ELb1ELb1ELb1ELb0EEENS1_21CollectiveEpilogueFwdINS6_IJSA_SC_SB_EEES9_NS_10bfloat16_tESG_Li256ELb0ELb1ELb1ELb1EEENS1_19SingleTileSchedulerILb0ELb1ELb1ELi128EEEEEEEEEvNT_6ParamsE)
        /*004c*/ 	.short	0x0380
        /*004e*/ 	.short	0x0a00


	//----- nvinfo : EIATTR_SW_WAR
	.align		4
.L_110:
        /*0050*/ 	.byte	0x04, 0x36
        /*0052*/ 	.short	(.L_112 - .L_111)
.L_111:
        /*0054*/ 	.word	0x00000008
.L_112:


//--------------------- .nv.info._ZN7cutlass13device_kernelIN5flash11enable_sm90INS1_16FlashAttnFwdSm90INS1_25CollectiveMainloopFwdSm90ILi2EN4cute5tupleIJNS5_1CILi1EEES8_S8_EEENS6_IJNS7_ILi128EEENS7_ILi160EEENS7_ILi192EEEEEELi192ENS_12float_e4m3_tEfNS_4arch4Sm90ELb0ELb1ELb0ELb1ELb0ELb0ELb0ELb1ELb1ELb1ELb1ELb0EEENS1_21CollectiveEpilogueFwdINS6_IJSA_SC_SB_EEES9_NS_10bfloat16_tESG_Li256ELb1ELb1ELb1ELb1EEENS1_36VarlenDynamicPersistentTileSchedulerILi128ELi160ELi256ELi128ELb1ELb1ELb1ELb1ELb0ELb1EEEEEEEEEvNT_6ParamsE --------------------------
	.section	.nv.info._ZN7cutlass13device_kernelIN5flash11enable_sm90INS1_16FlashAttnFwdSm90INS1_25CollectiveMainloopFwdSm90ILi2EN4cute5tupleIJNS5_1CILi1EEES8_S8_EEENS6_IJNS7_ILi128EEENS7_ILi160EEENS7_ILi192EEEEEELi192ENS_12float_e4m3_tEfNS_4arch4Sm90ELb0ELb1ELb0ELb1ELb0ELb0ELb0ELb1ELb1ELb1ELb1ELb0EEENS1_21CollectiveEpilogueFwdINS6_IJSA_SC_SB_EEES9_NS_10bfloat16_tESG_Li256ELb1ELb1ELb1ELb1EEENS1_36VarlenDynamicPersistentTileSchedulerILi128ELi160ELi256ELi128ELb1ELb1ELb1ELb1ELb0ELb1EEEEEEEEEvNT_6ParamsE,"",@"SHT_CUDA_INFO"
	.sectionflags	@""
	.align	4


	//----- nvinfo : EIATTR_CUDA_API_VERSION
	.align		4
        /*0000*/ 	.byte	0x04, 0x37
        /*0002*/ 	.short	(.L_114 - .L_113)
.L_113:
        /*0004*/ 	.word	0x00000082


	//----- nvinfo : EIATTR_KPARAM_INFO
	.align		4
.L_114:
        /*0008*/ 	.byte	0x04, 0x17
        /*000a*/ 	.short	(.L_116 - .L_115)
.L_115:
        /*000c*/ 	.word	0x00000000
        /*0010*/ 	.short	0x0000
        /*0012*/ 	.short	0x0000
        /*0014*/ 	.byte	0x00, 0xf0, 0x01, 0x2a


	//----- nvinfo : EIATTR_SPARSE_MMA_MASK
	.align		4
.L_116:
        /*0018*/ 	.byte	0x03, 0x50
        /*001a*/ 	.short	0x0000


	//----- nvinfo : EIATTR_MAXREG_COUNT
	.align		4
        /*001c*/ 	.byte	0x03, 0x1b
        /*001e*/ 	.short	0x00a8


	//----- nvinfo : EIATTR_MERCURY_ISA_VERSION
	.align		4
        /*0020*/ 	.byte	0x03, 0x5f
        /*0022*/ 	.short	0x0101


	//----- nvinfo : EIATTR_VRC_CTA_INIT_COUNT
	.align		4
        /*0024*/ 	.byte	0x02, 0x4a
	.zero		1
	.zero		1


	//----- nvinfo : EIATTR_EXIT_INSTR_OFFSETS
	.align		4
        /*0028*/ 	.byte	0x04, 0x1c
        /*002a*/ 	.short	(.L_118 - .L_117)


	//   ....[0]....
.L_117:
        /*002c*/ 	.word	0x00000010


	//----- nvinfo : EIATTR_MAX_THREADS
	.align		4
.L_118:
        /*0030*/ 	.byte	0x04, 0x05
        /*0032*/ 	.short	(.L_120 - .L_119)
.L_119:
        /*0034*/ 	.word	0x00000180
        /*0038*/ 	.word	0x00000001
        /*003c*/ 	.word	0x00000001


	//----- nvinfo : EIATTR_CBANK_PARAM_SIZE
	.align		4
.L_120:
        /*0040*/ 	.byte	0x03, 0x19
        /*0042*/ 	.short	0x0a80


	//----- nvinfo : EIATTR_PARAM_CBANK
	.align		4
        /*0044*/ 	.byte	0x04, 0x0a
        /*0046*/ 	.short	(.L_122 - .L_121)
	.align		4
.L_121:
        /*0048*/ 	.word	index@(.nv.constant0._ZN7cutlass13device_kernelIN5flash11enable_sm90INS1_16FlashAttnFwdSm90INS1_25CollectiveMainloopFwdSm90ILi2EN4cute5tupleIJNS5_1CILi1EEES8_S8_EEENS6_IJNS7_ILi128EEENS7_ILi160EEENS7_ILi192EEEEEELi192ENS_12float_e4m3_tEfNS_4arch4Sm90ELb0ELb1ELb0ELb1ELb0ELb0ELb0ELb1ELb1ELb1ELb1ELb0EEENS1_21CollectiveEpilogueFwdINS6_IJSA_SC_SB_EEES9_NS_10bfloat16_tESG_Li256ELb1ELb1ELb1ELb1EEENS1_36VarlenDynamicPersistentTileSchedulerILi128ELi160ELi256ELi128ELb1ELb1ELb1ELb1ELb0ELb1EEEEEEEEEvNT_6ParamsE)
        /*004c*/ 	.short	0x0380
        /*004e*/ 	.short	0x0a80


	//----- nvinfo : EIATTR_SW_WAR
	.align		4
.L_122:
        /*0050*/ 	.byte	0x04, 0x36
        /*0052*/ 	.short	(.L_124 - .L_123)
.L_123:
        /*0054*/ 	.word	0x00000008
.L_124:


//--------------------- .nv.info._ZN7cutlass13device_kernelIN5flash11enable_sm90INS1_16FlashAttnFwdSm90INS1_25CollectiveMainloopFwdSm90ILi2EN4cute5tupleIJNS5_1CILi1EEES8_S8_EEENS6_IJNS7_ILi128EEENS7_ILi160EEENS7_ILi192EEEEEELi192ENS_12float_e4m3_tEfNS_4arch4Sm90ELb0ELb1ELb0ELb1ELb0ELb1ELb0ELb1ELb1ELb1ELb1ELb0EEENS1_21CollectiveEpilogueFwdINS6_IJSA_SC_SB_EEES9_NS_10bfloat16_tESG_Li256ELb1ELb1ELb1ELb1EEENS1_36VarlenDynamicPersistentTileSchedulerILi128ELi160ELi256ELi128ELb1ELb1ELb1ELb1ELb0ELb1EEEEEEEEEvNT_6ParamsE --------------------------
	.section	.nv.info._ZN7cutlass13device_kernelIN5flash11enable_sm90INS1_16FlashAttnFwdSm90INS1_25CollectiveMainloopFwdSm90ILi2EN4cute5tupleIJNS5_1CILi1EEES8_S8_EEENS6_IJNS7_ILi128EEENS7_ILi160EEENS7_ILi192EEEEEELi192ENS_12float_e4m3_tEfNS_4arch4Sm90ELb0ELb1ELb0ELb1ELb0ELb1ELb0ELb1ELb1ELb1ELb1ELb0EEENS1_21CollectiveEpilogueFwdINS6_IJSA_SC_SB_EEES9_NS_10bfloat16_tESG_Li256ELb1ELb1ELb1ELb1EEENS1_36VarlenDynamicPersistentTileSchedulerILi128ELi160ELi256ELi128ELb1ELb1ELb1ELb1ELb0ELb1EEEEEEEEEvNT_6ParamsE,"",@"SHT_CUDA_INFO"
	.sectionflags	@""
	.align	4


	//----- nvinfo : EIATTR_CUDA_API_VERSION
	.align		4
        /*0000*/ 	.byte	0x04, 0x37
        /*0002*/ 	.short	(.L_126 - .L_125)
.L_125:
        /*0004*/ 	.word	0x00000082


	//----- nvinfo : EIATTR_KPARAM_INFO
	.align		4
.L_126:
        /*0008*/ 	.byte	0x04, 0x17
        /*000a*/ 	.short	(.L_128 - .L_127)
.L_127:
        /*000c*/ 	.word	0x00000000
        /*0010*/ 	.short	0x0000
        /*0012*/ 	.short	0x0000
        /*0014*/ 	.byte	0x00, 0xf0, 0x01, 0x2a


	//----- nvinfo : EIATTR_SPARSE_MMA_MASK
	.align		4
.L_128:
        /*0018*/ 	.byte	0x03, 0x50
        /*001a*/ 	.short	0x0000


	//----- nvinfo : EIATTR_MAXREG_COUNT
	.align		4
        /*001c*/ 	.byte	0x03, 0x1b
        /*001e*/ 	.short	0x00a8


	//----- nvinfo : EIATTR_MERCURY_ISA_VERSION
	.align		4
        /*0020*/ 	.byte	0x03, 0x5f
        /*0022*/ 	.short	0x0101


	//----- nvinfo : EIATTR_VRC_CTA_INIT_COUNT
	.align		4
        /*0024*/ 	.byte	0x02, 0x4a
	.zero		1
	.zero		1


	//----- nvinfo : EIATTR_EXIT_INSTR_OFFSETS
	.align		4
        /*0028*/ 	.byte	0x04, 0x1c
        /*002a*/ 	.short	(.L_130 - .L_129)


	//   ....[0]....
.L_129:
        /*002c*/ 	.word	0x00000010


	//----- nvinfo : EIATTR_MAX_THREADS
	.align		4
.L_130:
        /*0030*/ 	.byte	0x04, 0x05
        /*0032*/ 	.short	(.L_132 - .L_131)
.L_131:
        /*0034*/ 	.word	0x00000180
        /*0038*/ 	.word	0x00000001
        /*003c*/ 	.word	0x00000001


	//----- nvinfo : EIATTR_CBANK_PARAM_SIZE
	.align		4
.L_132:
        /*0040*/ 	.byte	0x03, 0x19
        /*0042*/ 	.short	0x0a80


	//----- nvinfo : EIATTR_PARAM_CBANK
	.align		4
        /*0044*/ 	.byte	0x04, 0x0a
        /*0046*/ 	.short	(.L_134 - .L_133)
	.align		4
.L_133:
        /*0048*/ 	.word	index@(.nv.constant0._ZN7cutlass13device_kernelIN5flash11enable_sm90INS1_16FlashAttnFwdSm90INS1_25CollectiveMainloopFwdSm90ILi2EN4cute5tupleIJNS5_1CILi1EEES8_S8_EEENS6_IJNS7_ILi128EEENS7_ILi160EEENS7_ILi192EEEEEELi192ENS_12float_e4m3_tEfNS_4arch4Sm90ELb0ELb1ELb0ELb1ELb0ELb1ELb0ELb1ELb1ELb1ELb1ELb0EEENS1_21CollectiveEpilogueFwdINS6_IJSA_SC_SB_EEES9_NS_10bfloat16_tESG_Li256ELb1ELb1ELb1ELb1EEENS1_36VarlenDynamicPersistentTileSchedulerILi128ELi160ELi256ELi128ELb1ELb1ELb1ELb1ELb0ELb1EEEEEEEEEvNT_6ParamsE)
        /*004c*/ 	.short	0x0380
        /*004e*/ 	.short	0x0a80


	//----- nvinfo : EIATTR_SW_WAR
	.align		4
.L_134:
        /*0050*/ 	.byte	0x04, 0x36
        /*0052*/ 	.short	(.L_136 - .L_135)
.L_135:
        /*0054*/ 	.word	0x00000008
.L_136:


//--------------------- .nv.info._ZN7cutlass13device_kernelIN5flash11enable_sm90INS1_16FlashAttnFwdSm90INS1_25CollectiveMainloopFwdSm90ILi2EN4cute5tupleIJNS5_1CILi1EEES8_S8_EEENS6_IJNS7_ILi128EEENS7_ILi160EEENS7_ILi192EEEEEELi192ENS_12float_e4m3_tEfNS_4arch4Sm90ELb1ELb0ELb0ELb0ELb0ELb0ELb0ELb1ELb1ELb1ELb1ELb0EEENS1_21CollectiveEpilogueFwdINS6_IJSA_SC_SB_EEES9_NS_10bfloat16_tESG_Li256ELb0ELb1ELb1ELb1EEENS1_19SingleTileSchedulerILb0ELb1ELb1ELi128EEEEEEEEEvNT_6ParamsE --------------------------
	.section	.nv.info._ZN7cutlass13device_kernelIN5flash11enable_sm90INS1_16FlashAttnFwdSm90INS1_25CollectiveMainloopFwdSm90ILi2EN4cute5tupleIJNS5_1CILi1EEES8_S8_EEENS6_IJNS7_ILi128EEENS7_ILi160EEENS7_ILi192EEEEEELi192ENS_12float_e4m3_tEfNS_4arch4Sm90ELb1ELb0ELb0ELb0ELb0ELb0ELb0ELb1ELb1ELb1ELb1ELb0EEENS1_21CollectiveEpilogueFwdINS6_IJSA_SC_SB_EEES9_NS_10bfloat16_tESG_Li256ELb0ELb1ELb1ELb1EEENS1_19SingleTileSchedulerILb0ELb1ELb1ELi128EEEEEEEEEvNT_6ParamsE,"",@"SHT_CUDA_INFO"
	.sectionflags	@""
	.align	4


	//----- nvinfo : EIATTR_CUDA_API_VERSION
	.align		4
        /*0000*/ 	.byte	0x04, 0x37
        /*0002*/ 	.short	(.L_138 - .L_137)
.L_137:
        /*0004*/ 	.word	0x00000082


	//----- nvinfo : EIATTR_KPARAM_INFO
	.align		4
.L_138:
        /*0008*/ 	.byte	0x04, 0x17
        /*000a*/ 	.short	(.L_140 - .L_139)
.L_139:
        /*000c*/ 	.word	0x00000000
        /*0010*/ 	.short	0x0000
        /*0012*/ 	.short	0x0000
        /*0014*/ 	.byte	0x00, 0xf0, 0x01, 0x28


	//----- nvinfo : EIATTR_SPARSE_MMA_MASK
	.align		4
.L_140:
        /*0018*/ 	.byte	0x03, 0x50
        /*001a*/ 	.short	0x0000


	//----- nvinfo : EIATTR_MAXREG_COUNT
	.align		4
        /*001c*/ 	.byte	0x03, 0x1b
        /*001e*/ 	.short	0x00a8


	//----- nvinfo : EIATTR_MERCURY_ISA_VERSION
	.align		4
        /*0020*/ 	.byte	0x03, 0x5f
        /*0022*/ 	.short	0x0101


	//----- nvinfo : EIATTR_VRC_CTA_INIT_COUNT
	.align		4
        /*0024*/ 	.byte	0x02, 0x4a
	.zero		1
	.zero		1


	//----- nvinfo : EIATTR_EXIT_INSTR_OFFSETS
	.align		4
        /*0028*/ 	.byte	0x04, 0x1c
        /*002a*/ 	.short	(.L_142 - .L_141)


	//   ....[0]....
.L_141:
        /*002c*/ 	.word	0x00000010


	//----- nvinfo : EIATTR_MAX_THREADS
	.align		4
.L_142:
        /*0030*/ 	.byte	0x04, 0x05
        /*0032*/ 	.short	(.L_144 - .L_143)
.L_143:
        /*0034*/ 	.word	0x00000180
        /*0038*/ 	.word	0x00000001
        /*003c*/ 	.word	0x00000001


	//----- nvinfo : EIATTR_CBANK_PARAM_SIZE
	.align		4
.L_144:
        /*0040*/ 	.byte	0x03, 0x19
        /*0042*/ 	.short	0x0a00


	//----- nvinfo : EIATTR_PARAM_CBANK
	.align		4
        /*0044*/ 	.byte	0x04, 0x0a
        /*0046*/ 	.short	(.L_146 - .L_145)
	.align		4
.L_145:
        /*0048*/ 	.word	index@(.nv.constant0._ZN7cutlass13device_kernelIN5flash11enable_sm90INS1_16FlashAttnFwdSm90INS1_25CollectiveMainloopFwdSm90ILi2EN4cute5tupleIJNS5_1CILi1EEES8_S8_EEENS6_IJNS7_ILi128EEENS7_ILi160EEENS7_ILi192EEEEEELi192ENS_12float_e4m3_tEfNS_4arch4Sm90ELb1ELb0ELb0ELb0ELb0ELb0ELb0ELb1ELb1ELb1ELb1ELb0EEENS1_21CollectiveEpilogueFwdINS6_IJSA_SC_SB_EEES9_NS_10bfloat16_tESG_Li256ELb0ELb1ELb1ELb1EEENS1_19SingleTileSchedulerILb0ELb1ELb1ELi128EEEEEEEEEvNT_6ParamsE)
        /*004c*/ 	.short	0x0380
        /*004e*/ 	.short	0x0a00


	//----- nvinfo : EIATTR_SW_WAR
	.align		4
.L_146:
        /*0050*/ 	.byte	0x04, 0x36
        /*0052*/ 	.short	(.L_148 - .L_147)
.L_147:
        /*0054*/ 	.word	0x00000008
.L_148:


//--------------------- .nv.info._ZN7cutlass13device_kernelIN5flash11enable_sm90INS1_16FlashAttnFwdSm90INS1_25CollectiveMainloopFwdSm90ILi2EN4cute5tupleIJNS5_1CILi1EEES8_S8_EEENS6_IJNS7_ILi128EEENS7_ILi160EEENS7_ILi192EEEEEELi192ENS_12float_e4m3_tEfNS_4arch4Sm90ELb1ELb0ELb0ELb1ELb0ELb0ELb0ELb1ELb1ELb1ELb1ELb0EEENS1_21CollectiveEpilogueFwdINS6_IJSA_SC_SB_EEES9_NS_10bfloat16_tESG_Li256ELb1ELb1ELb1ELb1EEENS1_36VarlenDynamicPersistentTileSchedulerILi128ELi160ELi256ELi128ELb1ELb1ELb1ELb1ELb1ELb1EEEEEEEEEvNT_6ParamsE --------------------------
	.section	.nv.info._ZN7cutlass13device_kernelIN5flash11enable_sm90INS1_16FlashAttnFwdSm90INS1_25CollectiveMainloopFwdSm90ILi2EN4cute5tupleIJNS5_1CILi1EEES8_S8_EEENS6_IJNS7_ILi128EEENS7_ILi160EEENS7_ILi192EEEEEELi192ENS_12float_e4m3_tEfNS_4arch4Sm90ELb1ELb0ELb0ELb1ELb0ELb0ELb0ELb1ELb1ELb1ELb1ELb0EEENS1_21CollectiveEpilogueFwdINS6_IJSA_SC_SB_EEES9_NS_10bfloat16_tESG_Li256ELb1ELb1ELb1ELb1EEENS1_36VarlenDynamicPersistentTileSchedulerILi128ELi160ELi256ELi128ELb1ELb1ELb1ELb1ELb1ELb1EEEEEEEEEvNT_6ParamsE,"",@"SHT_CUDA_INFO"
	.sectionflags	@""
	.align	4


	//----- nvinfo : EIATTR_CUDA_API_VERSION
	.align		4
        /*0000*/ 	.byte	0x04, 0x37
        /*0002*/ 	.short	(.L_150 - .L_149)
.L_149:
        /*0004*/ 	.word	0x00000082


	//----- nvinfo : EIATTR_KPARAM_INFO
	.align		4
.L_150:
        /*0008*/ 	.byte	0x04, 0x17
        /*000a*/ 	.short	(.L_152 - .L_151)
.L_151:
        /*000c*/ 	.word	0x00000000
        /*0010*/ 	.short	0x0000
        /*0012*/ 	.short	0x0000
        /*0014*/ 	.byte	0x00, 0xf0, 0x01, 0x2a


	//----- nvinfo : EIATTR_SPARSE_MMA_MASK
	.align		4
.L_152:
        /*0018*/ 	.byte	0x03, 0x50
        /*001a*/ 	.short	0x0000


	//----- nvinfo : EIATTR_MAXREG_COUNT
	.align		4
        /*001c*/ 	.byte	0x03, 0x1b
        /*001e*/ 	.short	0x00a8


	//----- nvinfo : EIATTR_MERCURY_ISA_VERSION
	.align		4
        /*0020*/ 	.byte	0x03, 0x5f
        /*0022*/ 	.short	0x0101


	//----- nvinfo : EIATTR_VRC_CTA_INIT_COUNT
	.align		4
        /*0024*/ 	.byte	0x02, 0x4a
	.zero		1
	.zero		1


	//----- nvinfo : EIATTR_EXIT_INSTR_OFFSETS
	.align		4
        /*0028*/ 	.byte	0x04, 0x1c
        /*002a*/ 	.short	(.L_154 - .L_153)


	//   ....[0]....
.L_153:
        /*002c*/ 	.word	0x00000010


	//----- nvinfo : EIATTR_MAX_THREADS
	.align		4
.L_154:
        /*0030*/ 	.byte	0x04, 0x05
        /*0032*/ 	.short	(.L_156 - .L_155)
.L_155:
        /*0034*/ 	.word	0x00000180
        /*0038*/ 	.word	0x00000001
        /*003c*/ 	.word	0x00000001


	//----- nvinfo : EIATTR_CBANK_PARAM_SIZE
	.align		4
.L_156:
        /*0040*/ 	.byte	0x03, 0x19
        /*0042*/ 	.short	0x0a80


	//----- nvinfo : EIATTR_PARAM_CBANK
	.align		4
        /*0044*/ 	.byte	0x04, 0x0a
        /*0046*/ 	.short	(.L_158 - .L_157)
	.align		4
.L_157:
        /*0048*/ 	.word	index@(.nv.constant0._ZN7cutlass13device_kernelIN5flash11enable_sm90INS1_16FlashAttnFwdSm90INS1_25CollectiveMainloopFwdSm90ILi2EN4cute5tupleIJNS5_1CILi1EEES8_S8_EEENS6_IJNS7_ILi128EEENS7_ILi160EEENS7_ILi192EEEEEELi192ENS_12float_e4m3_tEfNS_4arch4Sm90ELb1ELb0ELb0ELb1ELb0ELb0ELb0ELb1ELb1ELb1ELb1ELb0EEENS1_21CollectiveEpilogueFwdINS6_IJSA_SC_SB_EEES9_NS_10bfloat16_tESG_Li256ELb1ELb1ELb1ELb1EEENS1_36VarlenDynamicPersistentTileSchedulerILi128ELi160ELi256ELi128ELb1ELb1ELb1ELb1ELb1ELb1EEEEEEEEEvNT_6ParamsE)
        /*004c*/ 	.short	0x0380
        /*004e*/ 	.short	0x0a80


	//----- nvinfo : EIATTR_SW_WAR
	.align		4
.L_158:
        /*0050*/ 	.byte	0x04, 0x36
        /*0052*/ 	.short	(.L_160 - .L_159)
.L_159:
        /*0054*/ 	.word	0x00000008
.L_160:


//--------------------- .nv.info._ZN7cutlass13device_kernelIN5flash11enable_sm90INS1_16FlashAttnFwdSm90INS1_25CollectiveMainloopFwdSm90ILi2EN4cute5tupleIJNS5_1CILi1EEES8_S8_EEENS6_IJNS7_ILi128EEENS7_ILi160EEENS7_ILi192EEEEEELi192ENS_12float_e4m3_tEfNS_4arch4Sm90ELb1ELb0ELb0ELb1ELb0ELb1ELb0ELb1ELb1ELb1ELb1ELb0EEENS1_21CollectiveEpilogueFwdINS6_IJSA_SC_SB_EEES9_NS_10bfloat16_tESG_Li256ELb1ELb1ELb1ELb1EEENS1_36VarlenDynamicPersistentTileSchedulerILi128ELi160ELi256ELi128ELb1ELb1ELb1ELb1ELb1ELb1EEEEEEEEEvNT_6ParamsE --------------------------
	.section	.nv.info._ZN7cutlass13device_kernelIN5flash11enable_sm90INS1_16FlashAttnFwdSm90INS1_25CollectiveMainloopFwdSm90ILi2EN4cute5tupleIJNS5_1CILi1EEES8_S8_EEENS6_IJNS7_ILi128EEENS7_ILi160EEENS7_ILi192EEEEEELi192ENS_12float_e4m3_tEfNS_4arch4Sm90ELb1ELb0ELb0ELb1ELb0ELb1ELb0ELb1ELb1ELb1ELb1ELb0EEENS1_21CollectiveEpilogueFwdINS6_IJSA_SC_SB_EEES9_NS_10bfloat16_tESG_Li256ELb1ELb1ELb1ELb1EEENS1_36VarlenDynamicPersistentTileSchedulerILi128ELi160ELi256ELi128ELb1ELb1ELb1ELb1ELb1ELb1EEEEEEEEEvNT_6ParamsE,"",@"SHT_CUDA_INFO"
	.sectionflags	@""
	.align	4


	//----- nvinfo : EIATTR_CUDA_API_VERSION
	.align		4
        /*0000*/ 	.byte	0x04, 0x37
        /*0002*/ 	.short	(.L_162 - .L_161)
.L_161:
        /*0004*/ 	.word	0x00000082


	//----- nvinfo : EIATTR_KPARAM_INFO
	.align		4
.L_162:
        /*0008*/ 	.byte	0x04, 0x17
        /*000a*/ 	.short	(.L_164 - .L_163)
.L_163:
        /*000c*/ 	.word	0x00000000
        /*0010*/ 	.short	0x0000
        /*0012*/ 	.short	0x0000
        /*0014*/ 	.byte	0x00, 0xf0, 0x01, 0x2a


	//----- nvinfo : EIATTR_SPARSE_MMA_MASK
	.align		4
.L_164:
        /*0018*/ 	.byte	0x03, 0x50
        /*001a*/ 	.short	0x0000


	//----- nvinfo : EIATTR_MAXREG_COUNT
	.align		4
        /*001c*/ 	.byte	0x03, 0x1b
        /*001e*/ 	.short	0x00a8


	//----- nvinfo : EIATTR_MERCURY_ISA_VERSION
	.align		4
        /*0020*/ 	.byte	0x03, 0x5f
        /*0022*/ 	.short	0x0101


	//----- nvinfo : EIATTR_VRC_CTA_INIT_COUNT
	.align		4
        /*0024*/ 	.byte	0x02, 0x4a
	.zero		1
	.zero		1


	//----- nvinfo : EIATTR_EXIT_INSTR_OFFSETS
	.align		4
        /*0028*/ 	.byte	0x04, 0x1c
        /*002a*/ 	.short	(.L_166 - .L_165)


	//   ....[0]....
.L_165:
        /*002c*/ 	.word	0x00000010


	//----- nvinfo : EIATTR_MAX_THREADS
	.align		4
.L_166:
        /*0030*/ 	.byte	0x04, 0x05
        /*0032*/ 	.short	(.L_168 - .L_167)
.L_167:
        /*0034*/ 	.word	0x00000180
        /*0038*/ 	.word	0x00000001
        /*003c*/ 	.word	0x00000001


	//----- nvinfo : EIATTR_CBANK_PARAM_SIZE
	.align		4
.L_168:
        /*0040*/ 	.byte	0x03, 0x19
        /*0042*/ 	.short	0x0a80


	//----- nvinfo : EIATTR_PARAM_CBANK
	.align		4
        /*0044*/ 	.byte	0x04, 0x0a
        /*0046*/ 	.short	(.L_170 - .L_169)
	.align		4
.L_169:
        /*0048*/ 	.word	index@(.nv.constant0._ZN7cutlass13device_kernelIN5flash11enable_sm90INS1_16FlashAttnFwdSm90INS1_25CollectiveMainloopFwdSm90ILi2EN4cute5tupleIJNS5_1CILi1EEES8_S8_EEENS6_IJNS7_ILi128EEENS7_ILi160EEENS7_ILi192EEEEEELi192ENS_12float_e4m3_tEfNS_4arch4Sm90ELb1ELb0ELb0ELb1ELb0ELb1ELb0ELb1ELb1ELb1ELb1ELb0EEENS1_21CollectiveEpilogueFwdINS6_IJSA_SC_SB_EEES9_NS_10bfloat16_tESG_Li256ELb1ELb1ELb1ELb1EEENS1_36VarlenDynamicPersistentTileSchedulerILi128ELi160ELi256ELi128ELb1ELb1ELb1ELb1ELb1ELb1EEEEEEEEEvNT_6ParamsE)
        /*004c*/ 	.short	0x0380
        /*004e*/ 	.short	0x0a80


	//----- nvinfo : EIATTR_SW_WAR
	.align		4
.L_170:
        /*0050*/ 	.byte	0x04, 0x36
        /*0052*/ 	.short	(.L_172 - .L_171)
.L_171:
        /*0054*/ 	.word	0x00000008
.L_172:


//--------------------- .nv.callgraph             --------------------------
	.section	.nv.callgraph,"",@"SHT_CUDA_CALLGRAPH"
	.align	4
	.sectionentsize	8
	.align		4
        /*0000*/ 	.word	0x00000000
	.align		4
        /*0004*/ 	.word	0xffffffff
	.align		4
        /*0008*/ 	.word	0x00000000
	.align		4
        /*000c*/ 	.word	0xfffffffe
	.align		4
        /*0010*/ 	.word	0x00000000
	.align		4
        /*0014*/ 	.word	0xfffffffd
	.align		4
        /*0018*/ 	.word	0x00000000
	.align		4
        /*001c*/ 	.word	0xfffffffc


//--------------------- .nv.constant4             --------------------------
	.section	.nv.constant4,"a",@progbits
	.align	8
	.align		8
.nv.constant4:
        /*0000*/ 	.dword	_ZN72_INTERNAL_1b4dfefd_36_flash_fwd_hdim192_e4m3_split_sm90_cu_744032ad_31424cuda3std3__45__cpo5beginE
	.align		8
        /*0008*/ 	.dword	_ZN72_INTERNAL_1b4dfefd_36_flash_fwd_hdim192_e4m3_split_sm90_cu_744032ad_31424cuda3std3__45__cpo3endE
	.align		8
        /*0010*/ 	.dword	_ZN72_INTERNAL_1b4dfefd_36_flash_fwd_hdim192_e4m3_split_sm90_cu_744032ad_31424cuda3std3__45__cpo6cbeginE
	.align		8
        /*0018*/ 	.dword	_ZN72_INTERNAL_1b4dfefd_36_flash_fwd_hdim192_e4m3_split_sm90_cu_744032ad_31424cuda3std3__45__cpo4cendE
	.align		8
        /*0020*/ 	.dword	_ZN72_INTERNAL_1b4dfefd_36_flash_fwd_hdim192_e4m3_split_sm90_cu_744032ad_31424cuda3std3__474_GLOBAL__N__1b4dfefd_36_flash_fwd_hdim192_e4m3_split_sm90_cu_744032ad_31426ignoreE
	.align		8
        /*0028*/ 	.dword	_ZN72_INTERNAL_1b4dfefd_36_flash_fwd_hdim192_e4m3_split_sm90_cu_744032ad_31424cuda3std3__419piecewise_constructE
	.align		8
        /*0030*/ 	.dword	_ZN72_INTERNAL_1b4dfefd_36_flash_fwd_hdim192_e4m3_split_sm90_cu_744032ad_31424cuda3std3__48in_placeE
	.align		8
        /*0038*/ 	.dword	_ZN72_INTERNAL_1b4dfefd_36_flash_fwd_hdim192_e4m3_split_sm90_cu_744032ad_31424cuda3std6ranges3__45__cpo4swapE
	.align		8
        /*0040*/ 	.dword	_ZN72_INTERNAL_1b4dfefd_36_flash_fwd_hdim192_e4m3_split_sm90_cu_744032ad_31424cuda3std6ranges3__45__cpo9iter_moveE
	.align		8
        /*0048*/ 	.dword	_ZN72_INTERNAL_1b4dfefd_36_flash_fwd_hdim192_e4m3_split_sm90_cu_744032ad_31424cute7productE
	.align		8
        /*0050*/ 	.dword	_ZN72_INTERNAL_1b4dfefd_36_flash_fwd_hdim192_e4m3_split_sm90_cu_744032ad_31424cute1_E


//--------------------- .text._ZN7cutlass13device_kernelIN5flash11enable_sm90INS1_16FlashAttnFwdSm90INS1_25CollectiveMainloopFwdSm90ILi2EN4cute5tupleIJNS5_1CILi1EEES8_S8_EEENS6_IJNS7_ILi128EEENS7_ILi160EEENS7_ILi192EEEEEELi192ENS_12float_e4m3_tEfNS_4arch4Sm90ELb0ELb0ELb0ELb0ELb0ELb0ELb0ELb1ELb1ELb1ELb1ELb0EEENS1_21CollectiveEpilogueFwdINS6_IJSA_SC_SB_EEES9_NS_10bfloat16_tESG_Li256ELb0ELb1ELb1ELb1EEENS1_19SingleTileSchedulerILb0ELb1ELb1ELi128EEEEEEEEEvNT_6ParamsE --------------------------
	.section	.text._ZN7cutlass13device_kernelIN5flash11enable_sm90INS1_16FlashAttnFwdSm90INS1_25CollectiveMainloopFwdSm90ILi2EN4cute5tupleIJNS5_1CILi1EEES8_S8_EEENS6_IJNS7_ILi128EEENS7_ILi160EEENS7_ILi192EEEEEELi192ENS_12float_e4m3_tEfNS_4arch4Sm90ELb0ELb0ELb0ELb0ELb0ELb0ELb0ELb1ELb1ELb1ELb1ELb0EEENS1_21CollectiveEpilogueFwdINS6_IJSA_SC_SB_EEES9_NS_10bfloat16_tESG_Li256ELb0ELb1ELb1ELb1EEENS1_19SingleTileSchedulerILb0ELb1ELb1ELi128EEEEEEEEEvNT_6ParamsE,"ax",@progbits
	.align	128
.text._ZN7cutlass13device_kernelIN5flash11enable_sm90INS1_16FlashAttnFwdSm90INS1_25CollectiveMainloopFwdSm90ILi2EN4cute5tupleIJNS5_1CILi1EEES8_S8_EEENS6_IJNS7_ILi128EEENS7_ILi160EEENS7_ILi192EEEEEELi192ENS_12float_e4m3_tEfNS_4arch4Sm90ELb0ELb0ELb0ELb0ELb0ELb0ELb0ELb1ELb1ELb1ELb1ELb0EEENS1_21CollectiveEpilogueFwdINS6_IJSA_SC_SB_EEES9_NS_10bfloat16_tESG_Li256ELb0ELb1ELb1ELb1EEENS1_19SingleTileSchedulerILb0ELb1ELb1ELi128EEEEEEEEEvNT_6ParamsE:
        .type           _ZN7cutlass13device_kernelIN5flash11enable_sm90INS1_16FlashAttnFwdSm90INS1_25CollectiveMainloopFwdSm90ILi2EN4cute5tupleIJNS5_1CILi1EEES8_S8_EEENS6_IJNS7_ILi128EEENS7_ILi160EEENS7_ILi192EEEEEELi192ENS_12float_e4m3_tEfNS_4arch4Sm90ELb0ELb0ELb0ELb0ELb0ELb0ELb0ELb1ELb1ELb1ELb1ELb0EEENS1_21CollectiveEpilogueFwdINS6_IJSA_SC_SB_EEES9_NS_10bfloat16_tESG_Li256ELb0ELb1ELb1ELb1EEENS1_19SingleTileSchedulerILb0ELb1ELb1ELi128EEEEEEEEEvNT_6ParamsE,@function
        .size           _ZN7cutlass13device_kernelIN5flash11enable_sm90INS1_16FlashAttnFwdSm90INS1_25CollectiveMainloopFwdSm90ILi2EN4cute5tupleIJNS5_1CILi1EEES8_S8_EEENS6_IJNS7_ILi128EEENS7_ILi160EEENS7_ILi192EEEEEELi192ENS_12float_e4m3_tEfNS_4arch4Sm90ELb0ELb0ELb0ELb0ELb0ELb0ELb0ELb1ELb1ELb1ELb1ELb0EEENS1_21CollectiveEpilogueFwdINS6_IJSA_SC_SB_EEES9_NS_10bfloat16_tESG_Li256ELb0ELb1ELb1ELb1EEENS1_19SingleTileSchedulerILb0ELb1ELb1ELi128EEEEEEEEEvNT_6ParamsE,(.L_x_9 - _ZN7cutlass13device_kernelIN5flash11enable_sm90INS1_16FlashAttnFwdSm90INS1_25CollectiveMainloopFwdSm90ILi2EN4cute5tupleIJNS5_1CILi1EEES8_S8_EEENS6_IJNS7_ILi128EEENS7_ILi160EEENS7_ILi192EEEEEELi192ENS_12float_e4m3_tEfNS_4arch4Sm90ELb0ELb0ELb0ELb0ELb0ELb0ELb0ELb1ELb1ELb1ELb1ELb0EEENS1_21CollectiveEpilogueFwdINS6_IJSA_SC_SB_EEES9_NS_10bfloat16_tESG_Li256ELb0ELb1ELb1ELb1EEENS1_19SingleTileSchedulerILb0ELb1ELb1ELi128EEEEEEEEEvNT_6ParamsE)
        .other          _ZN7cutlass13device_kernelIN5flash11enable_sm90INS1_16FlashAttnFwdSm90INS1_25CollectiveMainloopFwdSm90ILi2EN4cute5tupleIJNS5_1CILi1EEES8_S8_EEENS6_IJNS7_ILi128EEENS7_ILi160EEENS7_ILi192EEEEEELi192ENS_12float_e4m3_tEfNS_4arch4Sm90ELb0ELb0ELb0ELb0ELb0ELb0ELb0ELb1ELb1ELb1ELb1ELb0EEENS1_21CollectiveEpilogueFwdINS6_IJSA_SC_SB_EEES9_NS_10bfloat16_tESG_Li256ELb0ELb1ELb1ELb1EEENS1_19SingleTileSchedulerILb0ELb1ELb1ELi128EEEEEEEEEvNT_6ParamsE,@"STO_CUDA_ENTRY STV_DEFAULT"
_ZN7cutlass13device_kernelIN5flash11enable_sm90INS1_16FlashAttnFwdSm90INS1_25CollectiveMainloopFwdSm90ILi2EN4cute5tupleIJNS5_1CILi1EEES8_S8_EEENS6_IJNS7_ILi128EEENS7_ILi160EEENS7_ILi192EEEEEELi192ENS_12float_e4m3_tEfNS_4arch4Sm90ELb0ELb0ELb0ELb0ELb0ELb0ELb0ELb1ELb1ELb1ELb1ELb0EEENS1_21CollectiveEpilogueFwdINS6_IJSA_SC_SB_EEES9_NS_10bfloat16_tESG_Li256ELb0ELb1ELb1ELb1EEENS1_19SingleTileSchedulerILb0ELb1ELb1ELi128EEEEEEEEEvNT_6ParamsE:
[----:B------:R-:W-:Y:S01]  /*0000*/  LDC R1, c[0x0][0x37c] ;  /* 0x0000df00ff017b82 */ /* 0x000fe20000000800 */
[----:B------:R-:W-:Y:S05]  /*0010*/  EXIT ;  /* 0x000000000000794d */ /* 0x000fea0003800000 */
.L_x_0:
[----:B------:R-:W-:-:S00]  /*0020*/  BRA `(.L_x_0) ;  /* 0xfffffffc00fc7947 */ /* 0x000fc0000383ffff */
[----:B------:R-:W-:-:S00]  /*0030*/  NOP ;  /* 0x0000000000007918 */ /* 0x000fc00000000000 */
        /* <DEDUP_REMOVED lines=12> */
.L_x_9:


//--------------------- .text._ZN7cutlass13device_kernelIN5flash11enable_sm90INS1_16FlashAttnFwdSm90INS1_25CollectiveMainloopFwdSm90ILi2EN4cute5tupleIJNS5_1CILi1EEES8_S8_EEENS6_IJNS7_ILi128EEENS7_ILi160EEENS7_ILi192EEEEEELi192ENS_12float_e4m3_tEfNS_4arch4Sm90ELb0ELb0ELb0ELb1ELb0ELb0ELb0ELb1ELb1ELb1ELb1ELb0EEENS1_21CollectiveEpilogueFwdINS6_IJSA_SC_SB_EEES9_NS_10bfloat16_tESG_Li256ELb1ELb1ELb1ELb1EEENS1_36VarlenDynamicPersistentTileSchedulerILi128ELi160ELi256ELi128ELb1ELb1ELb1ELb0ELb1ELb1EEEEEEEEEvNT_6ParamsE --------------------------
	.section	.text._ZN7cutlass13device_kernelIN5flash11enable_sm90INS1_16FlashAttnFwdSm90INS1_25CollectiveMainloopFwdSm90ILi2EN4cute5tupleIJNS5_1CILi1EEES8_S8_EEENS6_IJNS7_ILi128EEENS7_ILi160EEENS7_ILi192EEEEEELi192ENS_12float_e4m3_tEfNS_4arch4Sm90ELb0ELb0ELb0ELb1ELb0ELb0ELb0ELb1ELb1ELb1ELb1ELb0EEENS1_21CollectiveEpilogueFwdINS6_IJSA_SC_SB_EEES9_NS_10bfloat16_tESG_Li256ELb1ELb1ELb1ELb1EEENS1_36VarlenDynamicPersistentTileSchedulerILi128ELi160ELi256ELi128ELb1ELb1ELb1ELb0ELb1ELb1EEEEEEEEEvNT_6ParamsE,"ax",@progbits
	.align	128
.text._ZN7cutlass13device_kernelIN5flash11enable_sm90INS1_16FlashAttnFwdSm90INS1_25CollectiveMainloopFwdSm90ILi2EN4cute5tupleIJNS5_1CILi1EEES8_S8_EEENS6_IJNS7_ILi128EEENS7_ILi160EEENS7_ILi192EEEEEELi192ENS_12float_e4m3_tEfNS_4arch4Sm90ELb0ELb0ELb0ELb1ELb0ELb0ELb0ELb1ELb1ELb1ELb1ELb0EEENS1_21CollectiveEpilogueFwdINS6_IJSA_SC_SB_EEES9_NS_10bfloat16_tESG_Li256ELb1ELb1ELb1ELb1EEENS1_36VarlenDynamicPersistentTileSchedulerILi128ELi160ELi256ELi128ELb1ELb1ELb1ELb0ELb1ELb1EEEEEEEEEvNT_6ParamsE:
        .type           _ZN7cutlass13device_kernelIN5flash11enable_sm90INS1_16FlashAttnFwdSm90INS1_25CollectiveMainloopFwdSm90ILi2EN4cute5tupleIJNS5_1CILi1EEES8_S8_EEENS6_IJNS7_ILi128EEENS7_ILi160EEENS7_ILi192EEEEEELi192ENS_12float_e4m3_tEfNS_4arch4Sm90ELb0ELb0ELb0ELb1ELb0ELb0ELb0ELb1ELb1ELb1ELb1ELb0EEENS1_21CollectiveEpilogueFwdINS6_IJSA_SC_SB_EEES9_NS_10bfloat16_tESG_Li256ELb1ELb1ELb1ELb1EEENS1_36VarlenDynamicPersistentTileSchedulerILi128ELi160ELi256ELi128ELb1ELb1ELb1ELb0ELb1ELb1EEEEEEEEEvNT_6ParamsE,@function
        .size           _ZN7cutlass13device_kernelIN5flash11enable_sm90INS1_16FlashAttnFwdSm90INS1_25CollectiveMainloopFwdSm90ILi2EN4cute5tupleIJNS5_1CILi1EEES8_S8_EEENS6_IJNS7_ILi128EEENS7_ILi160EEENS7_ILi192EEEEEELi192ENS_12float_e4m3_tEfNS_4arch4Sm90ELb0ELb0ELb0ELb1ELb0ELb0ELb0ELb1ELb1ELb1ELb1ELb0EEENS1_21CollectiveEpilogueFwdINS6_IJSA_SC_SB_EEES9_NS_10bfloat16_tESG_Li256ELb1ELb1ELb1ELb1EEENS1_36VarlenDynamicPersistentTileSchedulerILi128ELi160ELi256ELi128ELb1ELb1ELb1ELb0ELb1ELb1EEEEEEEEEvNT_6ParamsE,(.L_x_10 - _ZN7cutlass13device_kernelIN5flash11enable_sm90INS1_16FlashAttnFwdSm90INS1_25CollectiveMainloopFwdSm90ILi2EN4cute5tupleIJNS5_1CILi1EEES8_S8_EEENS6_IJNS7_ILi128EEENS7_ILi160EEENS7_ILi192EEEEEELi192ENS_12float_e4m3_tEfNS_4arch4Sm90ELb0ELb0ELb0ELb1ELb0ELb0ELb0ELb1ELb1ELb1ELb1ELb0EEENS1_21CollectiveEpilogueFwdINS6_IJSA_SC_SB_EEES9_NS_10bfloat16_tESG_Li256ELb1ELb1ELb1ELb1EEENS1_36VarlenDynamicPersistentTileSchedulerILi128ELi160ELi256ELi128ELb1ELb1ELb1ELb0ELb1ELb1EEEEEEEEEvNT_6ParamsE)
        .other          _ZN7cutlass13device_kernelIN5flash11enable_sm90INS1_16FlashAttnFwdSm90INS1_25CollectiveMainloopFwdSm90ILi2EN4cute5tupleIJNS5_1CILi1EEES8_S8_EEENS6_IJNS7_ILi128EEENS7_ILi160EEENS7_ILi192EEEEEELi192ENS_12float_e4m3_tEfNS_4arch4Sm90ELb0ELb0ELb0ELb1ELb0ELb0ELb0ELb1ELb1ELb1ELb1ELb0EEENS1_21CollectiveEpilogueFwdINS6_IJSA_SC_SB_EEES9_NS_10bfloat16_tESG_Li256ELb1ELb1ELb1ELb1EEENS1_36VarlenDynamicPersistentTileSchedulerILi128ELi160ELi256ELi128ELb1ELb1ELb1ELb0ELb1ELb1EEEEEEEEEvNT_6ParamsE,@"STO_CUDA_ENTRY STV_DEFAULT"
_ZN7cutlass13device_kernelIN5flash11enable_sm90INS1_16FlashAttnFwdSm90INS1_25CollectiveMainloopFwdSm90ILi2EN4cute5tupleIJNS5_1CILi1EEES8_S8_EEENS6_IJNS7_ILi128EEENS7_ILi160EEENS7_ILi192EEEEEELi192ENS_12float_e4m3_tEfNS_4arch4Sm90ELb0ELb0ELb0ELb1ELb0ELb0ELb0ELb1ELb1ELb1ELb1ELb0EEENS1_21CollectiveEpilogueFwdINS6_IJSA_SC_SB_EEES9_NS_10bfloat16_tESG_Li256ELb1ELb1ELb1ELb1EEENS1_36VarlenDynamicPersistentTileSchedulerILi128ELi160ELi256ELi128ELb1ELb1ELb1ELb0ELb1ELb1EEEEEEEEEvNT_6ParamsE:
[----:B------:R-:W-:Y:S01]  /*0000*/  LDC R1, c[0x0][0x37c] ;  /* 0x0000df00ff017b82 */ /* 0x000fe20000000800 */
[----:B------:R-:W-:Y:S05]  /*0010*/  EXIT ;  /* 0x000000000000794d */ /* 0x000fea0003800000 */
.L_x_1:
        /* <DEDUP_REMOVED lines=14> */
.L_x_10:


//--------------------- .text._ZN7cutlass13device_kernelIN5flash11enable_sm90INS1_16FlashAttnFwdSm90INS1_25CollectiveMainloopFwdSm90ILi2EN4cute5tupleIJNS5_1CILi1EEES8_S8_EEENS6_IJNS7_ILi128EEENS7_ILi160EEENS7_ILi192EEEEEELi192ENS_12float_e4m3_tEfNS_4arch4Sm90ELb0ELb0ELb0ELb1ELb0ELb1ELb0ELb1ELb1ELb1ELb1ELb0EEENS1_21CollectiveEpilogueFwdINS6_IJSA_SC_SB_EEES9_NS_10bfloat16_tESG_Li256ELb1ELb1ELb1ELb1EEENS1_36VarlenDynamicPersistentTileSchedulerILi128ELi160ELi256ELi128ELb1ELb1ELb1ELb0ELb1ELb1EEEEEEEEEvNT_6ParamsE --------------------------
	.section	.text._ZN7cutlass13device_kernelIN5flash11enable_sm90INS1_16FlashAttnFwdSm90INS1_25CollectiveMainloopFwdSm90ILi2EN4cute5tupleIJNS5_1CILi1EEES8_S8_EEENS6_IJNS7_ILi128EEENS7_ILi160EEENS7_ILi192EEEEEELi192ENS_12float_e4m3_tEfNS_4arch4Sm90ELb0ELb0ELb0ELb1ELb0ELb1ELb0ELb1ELb1ELb1ELb1ELb0EEENS1_21CollectiveEpilogueFwdINS6_IJSA_SC_SB_EEES9_NS_10bfloat16_tESG_Li256ELb1ELb1ELb1ELb1EEENS1_36VarlenDynamicPersistentTileSchedulerILi128ELi160ELi256ELi128ELb1ELb1ELb1ELb0ELb1ELb1EEEEEEEEEvNT_6ParamsE,"ax",@progbits
	.align	128
.text._ZN7cutlass13device_kernelIN5flash11enable_sm90INS1_16FlashAttnFwdSm90INS1_25CollectiveMainloopFwdSm90ILi2EN4cute5tupleIJNS5_1CILi1EEES8_S8_EEENS6_IJNS7_ILi128EEENS7_ILi160EEENS7_ILi192EEEEEELi192ENS_12float_e4m3_tEfNS_4arch4Sm90ELb0ELb0ELb0ELb1ELb0ELb1ELb0ELb1ELb1ELb1ELb1ELb0EEENS1_21CollectiveEpilogueFwdINS6_IJSA_SC_SB_EEES9_NS_10bfloat16_tESG_Li256ELb1ELb1ELb1ELb1EEENS1_36VarlenDynamicPersistentTileSchedulerILi128ELi160ELi256ELi128ELb1ELb1ELb1ELb0ELb1ELb1EEEEEEEEEvNT_6ParamsE:
        .type           _ZN7cutlass13device_kernelIN5flash11enable_sm90INS1_16FlashAttnFwdSm90INS1_25CollectiveMainloopFwdSm90ILi2EN4cute5tupleIJNS5_1CILi1EEES8_S8_EEENS6_IJNS7_ILi128EEENS7_ILi160EEENS7_ILi192EEEEEELi192ENS_12float_e4m3_tEfNS_4arch4Sm90ELb0ELb0ELb0ELb1ELb0ELb1ELb0ELb1ELb1ELb1ELb1ELb0EEENS1_21CollectiveEpilogueFwdINS6_IJSA_SC_SB_EEES9_NS_10bfloat16_tESG_Li256ELb1ELb1ELb1ELb1EEENS1_36VarlenDynamicPersistentTileSchedulerILi128ELi160ELi256ELi128ELb1ELb1ELb1ELb0ELb1ELb1EEEEEEEEEvNT_6ParamsE,@function
        .size           _ZN7cutlass13device_kernelIN5flash11enable_sm90INS1_16FlashAttnFwdSm90INS1_25CollectiveMainloopFwdSm90ILi2EN4cute5tupleIJNS5_1CILi1EEES8_S8_EEENS6_IJNS7_ILi128EEENS7_ILi160EEENS7_ILi192EEEEEELi192ENS_12float_e4m3_tEfNS_4arch4Sm90ELb0ELb0ELb0ELb1ELb0ELb1ELb0ELb1ELb1ELb1ELb1ELb0EEENS1_21CollectiveEpilogueFwdINS6_IJSA_SC_SB_EEES9_NS_10bfloat16_tESG_Li256ELb1ELb1ELb1ELb1EEENS1_36VarlenDynamicPersistentTileSchedulerILi128ELi160ELi256ELi128ELb1ELb1ELb1ELb0ELb1ELb1EEEEEEEEEvNT_6ParamsE,(.L_x_11 - _ZN7cutlass13device_kernelIN5flash11enable_sm90INS1_16FlashAttnFwdSm90INS1_25CollectiveMainloopFwdSm90ILi2EN4cute5tupleIJNS5_1CILi1EEES8_S8_EEENS6_IJNS7_ILi128EEENS7_ILi160EEENS7_ILi192EEEEEELi192ENS_12float_e4m3_tEfNS_4arch4Sm90ELb0ELb0ELb0ELb1ELb0ELb1ELb0ELb1ELb1ELb1ELb1ELb0EEENS1_21CollectiveEpilogueFwdINS6_IJSA_SC_SB_EEES9_NS_10bfloat16_tESG_Li256ELb1ELb1ELb1ELb1EEENS1_36VarlenDynamicPersistentTileSchedulerILi128ELi160ELi256ELi128ELb1ELb1ELb1ELb0ELb1ELb1EEEEEEEEEvNT_6ParamsE)
        .other          _ZN7cutlass13device_kernelIN5flash11enable_sm90INS1_16FlashAttnFwdSm90INS1_25CollectiveMainloopFwdSm90ILi2EN4cute5tupleIJNS5_1CILi1EEES8_S8_EEENS6_IJNS7_ILi128EEENS7_ILi160EEENS7_ILi192EEEEEELi192ENS_12float_e4m3_tEfNS_4arch4Sm90ELb0ELb0ELb0ELb1ELb0ELb1ELb0ELb1ELb1ELb1ELb1ELb0EEENS1_21CollectiveEpilogueFwdINS6_IJSA_SC_SB_EEES9_NS_10bfloat16_tESG_Li256ELb1ELb1ELb1ELb1EEENS1_36VarlenDynamicPersistentTileSchedulerILi128ELi160ELi256ELi128ELb1ELb1ELb1ELb0ELb1ELb1EEEEEEEEEvNT_6ParamsE,@"STO_CUDA_ENTRY STV_DEFAULT"
_ZN7cutlass13device_kernelIN5flash11enable_sm90INS1_16FlashAttnFwdSm90INS1_25CollectiveMainloopFwdSm90ILi2EN4cute5tupleIJNS5_1CILi1EEES8_S8_EEENS6_IJNS7_ILi128EEENS7_ILi160EEENS7_ILi192EEEEEELi192ENS_12float_e4m3_tEfNS_4arch4Sm90ELb0ELb0ELb0ELb1ELb0ELb1ELb0ELb1ELb1ELb1ELb1ELb0EEENS1_21CollectiveEpilogueFwdINS6_IJSA_SC_SB_EEES9_NS_10bfloat16_tESG_Li256ELb1ELb1ELb1ELb1EEENS1_36VarlenDynamicPersistentTileSchedulerILi128ELi160ELi256ELi128ELb1ELb1ELb1ELb0ELb1ELb1EEEEEEEEEvNT_6ParamsE:
[----:B------:R-:W-:Y:S01]  /*0000*/  LDC R1, c[0x0][0x37c] ;  /* 0x0000df00ff017b82 */ /* 0x000fe20000000800 */
[----:B------:R-:W-:Y:S05]  /*0010*/  EXIT ;  /* 0x000000000000794d */ /* 0x000fea0003800000 */
.L_x_2:
        /* <DEDUP_REMOVED lines=14> */
.L_x_11:


//--------------------- .text._ZN7cutlass13device_kernelIN5flash11enable_sm90INS1_16FlashAttnFwdSm90INS1_25CollectiveMainloopFwdSm90ILi2EN4cute5tupleIJNS5_1CILi1EEES8_S8_EEENS6_IJNS7_ILi128EEENS7_ILi160EEENS7_ILi192EEEEEELi192ENS_12float_e4m3_tEfNS_4arch4Sm90ELb0ELb1ELb0ELb0ELb0ELb0ELb0ELb1ELb1ELb1ELb1ELb0EEENS1_21CollectiveEpilogueFwdINS6_IJSA_SC_SB_EEES9_NS_10bfloat16_tESG_Li256ELb0ELb1ELb1ELb1EEENS1_19SingleTileSchedulerILb0ELb1ELb1ELi128EEEEEEEEEvNT_6ParamsE --------------------------
	.section	.text._ZN7cutlass13device_kernelIN5flash11enable_sm90INS1_16FlashAttnFwdSm90INS1_25CollectiveMainloopFwdSm90ILi2EN4cute5tupleIJNS5_1CILi1EEES8_S8_EEENS6_IJNS7_ILi128EEENS7_ILi160EEENS7_ILi192EEEEEELi192ENS_12float_e4m3_tEfNS_4arch4Sm90ELb0ELb1ELb0ELb0ELb0ELb0ELb0ELb1ELb1ELb1ELb1ELb0EEENS1_21CollectiveEpilogueFwdINS6_IJSA_SC_SB_EEES9_NS_10bfloat16_tESG_Li256ELb0ELb1ELb1ELb1EEENS1_19SingleTileSchedulerILb0ELb1ELb1ELi128EEEEEEEEEvNT_6ParamsE,"ax",@progbits
	.align	128
.text._ZN7cutlass13device_kernelIN5flash11enable_sm90INS1_16FlashAttnFwdSm90INS1_25CollectiveMainloopFwdSm90ILi2EN4cute5tupleIJNS5_1CILi1EEES8_S8_EEENS6_IJNS7_ILi128EEENS7_ILi160EEENS7_ILi192EEEEEELi192ENS_12float_e4m3_tEfNS_4arch4Sm90ELb0ELb1ELb0ELb0ELb0ELb0ELb0ELb1ELb1ELb1ELb1ELb0EEENS1_21CollectiveEpilogueFwdINS6_IJSA_SC_SB_EEES9_NS_10bfloat16_tESG_Li256ELb0ELb1ELb1ELb1EEENS1_19SingleTileSchedulerILb0ELb1ELb1ELi128EEEEEEEEEvNT_6ParamsE:
        .type           _ZN7cutlass13device_kernelIN5flash11enable_sm90INS1_16FlashAttnFwdSm90INS1_25CollectiveMainloopFwdSm90ILi2EN4cute5tupleIJNS5_1CILi1EEES8_S8_EEENS6_IJNS7_ILi128EEENS7_ILi160EEENS7_ILi192EEEEEELi192ENS_12float_e4m3_tEfNS_4arch4Sm90ELb0ELb1ELb0ELb0ELb0ELb0ELb0ELb1ELb1ELb1ELb1ELb0EEENS1_21CollectiveEpilogueFwdINS6_IJSA_SC_SB_EEES9_NS_10bfloat16_tESG_Li256ELb0ELb1ELb1ELb1EEENS1_19SingleTileSchedulerILb0ELb1ELb1ELi128EEEEEEEEEvNT_6ParamsE,@function
        .size           _ZN7cutlass13device_kernelIN5flash11enable_sm90INS1_16FlashAttnFwdSm90INS1_25CollectiveMainloopFwdSm90ILi2EN4cute5tupleIJNS5_1CILi1EEES8_S8_EEENS6_IJNS7_ILi128EEENS7_ILi160EEENS7_ILi192EEEEEELi192ENS_12float_e4m3_tEfNS_4arch4Sm90ELb0ELb1ELb0ELb0ELb0ELb0ELb0ELb1ELb1ELb1ELb1ELb0EEENS1_21CollectiveEpilogueFwdINS6_IJSA_SC_SB_EEES9_NS_10bfloat16_tESG_Li256ELb0ELb1ELb1ELb1EEENS1_19SingleTileSchedulerILb0ELb1ELb1ELi128EEEEEEEEEvNT_6ParamsE,(.L_x_12 - _ZN7cutlass13device_kernelIN5flash11enable_sm90INS1_16FlashAttnFwdSm90INS1_25CollectiveMainloopFwdSm90ILi2EN4cute5tupleIJNS5_1CILi1EEES8_S8_EEENS6_IJNS7_ILi128EEENS7_ILi160EEENS7_ILi192EEEEEELi192ENS_12float_e4m3_tEfNS_4arch4Sm90ELb0ELb1ELb0ELb0ELb0ELb0ELb0ELb1ELb1ELb1ELb1ELb0EEENS1_21CollectiveEpilogueFwdINS6_IJSA_SC_SB_EEES9_NS_10bfloat16_tESG_Li256ELb0ELb1ELb1ELb1EEENS1_19SingleTileSchedulerILb0ELb1ELb1ELi128EEEEEEEEEvNT_6ParamsE)
        .other          _ZN7cutlass13device_kernelIN5flash11enable_sm90INS1_16FlashAttnFwdSm90INS1_25CollectiveMainloopFwdSm90ILi2EN4cute5tupleIJNS5_1CILi1EEES8_S8_EEENS6_IJNS7_ILi128EEENS7_ILi160EEENS7_ILi192EEEEEELi192ENS_12float_e4m3_tEfNS_4arch4Sm90ELb0ELb1ELb0ELb0ELb0ELb0ELb0ELb1ELb1ELb1ELb1ELb0EEENS1_21CollectiveEpilogueFwdINS6_IJSA_SC_SB_EEES9_NS_10bfloat16_tESG_Li256ELb0ELb1ELb1ELb1EEENS1_19SingleTileSchedulerILb0ELb1ELb1ELi128EEEEEEEEEvNT_6ParamsE,@"STO_CUDA_ENTRY STV_DEFAULT"
_ZN7cutlass13device_kernelIN5flash11enable_sm90INS1_16FlashAttnFwdSm90INS1_25CollectiveMainloopFwdSm90ILi2EN4cute5tupleIJNS5_1CILi1EEES8_S8_EEENS6_IJNS7_ILi128EEENS7_ILi160EEENS7_ILi192EEEEEELi192ENS_12float_e4m3_tEfNS_4arch4Sm90ELb0ELb1ELb0ELb0ELb0ELb0ELb0ELb1ELb1ELb1ELb1ELb0EEENS1_21CollectiveEpilogueFwdINS6_IJSA_SC_SB_EEES9_NS_10bfloat16_tESG_Li256ELb0ELb1ELb1ELb1EEENS1_19SingleTileSchedulerILb0ELb1ELb1ELi128EEEEEEEEEvNT_6ParamsE:
[----:B------:R-:W-:Y:S01]  /*0000*/  LDC R1, c[0x0][0x37c] ;  /* 0x0000df00ff017b82 */ /* 0x000fe20000000800 */
[----:B------:R-:W-:Y:S05]  /*0010*/  EXIT ;  /* 0x000000000000794d */ /* 0x000fea0003800000 */
.L_x_3:
        /* <DEDUP_REMOVED lines=14> */
.L_x_12:


//--------------------- .text._ZN7cutlass13device_kernelIN5flash11enable_sm90INS1_16FlashAttnFwdSm90INS1_25CollectiveMainloopFwdSm90ILi2EN4cute5tupleIJNS5_1CILi1EEES8_S8_EEENS6_IJNS7_ILi128EEENS7_ILi160EEENS7_ILi192EEEEEELi192ENS_12float_e4m3_tEfNS_4arch4Sm90ELb0ELb1ELb0ELb1ELb0ELb0ELb0ELb1ELb1ELb1ELb1ELb0EEENS1_21CollectiveEpilogueFwdINS6_IJSA_SC_SB_EEES9_NS_10bfloat16_tESG_Li256ELb1ELb1ELb1ELb1EEENS1_36VarlenDynamicPersistentTileSchedulerILi128ELi160ELi256ELi128ELb1ELb1ELb1ELb1ELb0ELb1EEEEEEEEEvNT_6ParamsE --------------------------
	.section	.text._ZN7cutlass13device_kernelIN5flash11enable_sm90INS1_16FlashAttnFwdSm90INS1_25CollectiveMainloopFwdSm90ILi2EN4cute5tupleIJNS5_1CILi1EEES8_S8_EEENS6_IJNS7_ILi128EEENS7_ILi160EEENS7_ILi192EEEEEELi192ENS_12float_e4m3_tEfNS_4arch4Sm90ELb0ELb1ELb0ELb1ELb0ELb0ELb0ELb1ELb1ELb1ELb1ELb0EEENS1_21CollectiveEpilogueFwdINS6_IJSA_SC_SB_EEES9_NS_10bfloat16_tESG_Li256ELb1ELb1ELb1ELb1EEENS1_36VarlenDynamicPersistentTileSchedulerILi128ELi160ELi256ELi128ELb1ELb1ELb1ELb1ELb0ELb1EEEEEEEEEvNT_6ParamsE,"ax",@progbits
	.align	128
.text._ZN7cutlass13device_kernelIN5flash11enable_sm90INS1_16FlashAttnFwdSm90INS1_25CollectiveMainloopFwdSm90ILi2EN4cute5tupleIJNS5_1CILi1EEES8_S8_EEENS6_IJNS7_ILi128EEENS7_ILi160EEENS7_ILi192EEEEEELi192ENS_12float_e4m3_tEfNS_4arch4Sm90ELb0ELb1ELb0ELb1ELb0ELb0ELb0ELb1ELb1ELb1ELb1ELb0EEENS1_21CollectiveEpilogueFwdINS6_IJSA_SC_SB_EEES9_NS_10bfloat16_tESG_Li256ELb1ELb1ELb1ELb1EEENS1_36VarlenDynamicPersistentTileSchedulerILi128ELi160ELi256ELi128ELb1ELb1ELb1ELb1ELb0ELb1EEEEEEEEEvNT_6ParamsE:
        .type           _ZN7cutlass13device_kernelIN5flash11enable_sm90INS1_16FlashAttnFwdSm90INS1_25CollectiveMainloopFwdSm90ILi2EN4cute5tupleIJNS5_1CILi1EEES8_S8_EEENS6_IJNS7_ILi128EEENS7_ILi160EEENS7_ILi192EEEEEELi192ENS_12float_e4m3_tEfNS_4arch4Sm90ELb0ELb1ELb0ELb1ELb0ELb0ELb0ELb1ELb1ELb1ELb1ELb0EEENS1_21CollectiveEpilogueFwdINS6_IJSA_SC_SB_EEES9_NS_10bfloat16_tESG_Li256ELb1ELb1ELb1ELb1EEENS1_36VarlenDynamicPersistentTileSchedulerILi128ELi160ELi256ELi128ELb1ELb1ELb1ELb1ELb0ELb1EEEEEEEEEvNT_6ParamsE,@function
        .size           _ZN7cutlass13device_kernelIN5flash11enable_sm90INS1_16FlashAttnFwdSm90INS1_25CollectiveMainloopFwdSm90ILi2EN4cute5tupleIJNS5_1CILi1EEES8_S8_EEENS6_IJNS7_ILi128EEENS7_ILi160EEENS7_ILi192EEEEEELi192ENS_12float_e4m3_tEfNS_4arch4Sm90ELb0ELb1ELb0ELb1ELb0ELb0ELb0ELb1ELb1ELb1ELb1ELb0EEENS1_21CollectiveEpilogueFwdINS6_IJSA_SC_SB_EEES9_NS_10bfloat16_tESG_Li256ELb1ELb1ELb1ELb1EEENS1_36VarlenDynamicPersistentTileSchedulerILi128ELi160ELi256ELi128ELb1ELb1ELb1ELb1ELb0ELb1EEEEEEEEEvNT_6ParamsE,(.L_x_13 - _ZN7cutlass13device_kernelIN5flash11enable_sm90INS1_16FlashAttnFwdSm90INS1_25CollectiveMainloopFwdSm90ILi2EN4cute5tupleIJNS5_1CILi1EEES8_S8_EEENS6_IJNS7_ILi128EEENS7_ILi160EEENS7_ILi192EEEEEELi192ENS_12float_e4m3_tEfNS_4arch4Sm90ELb0ELb1ELb0ELb1ELb0ELb0ELb0ELb1ELb1ELb1ELb1ELb0EEENS1_21CollectiveEpilogueFwdINS6_IJSA_SC_SB_EEES9_NS_10bfloat16_tESG_Li256ELb1ELb1ELb1ELb1EEENS1_36VarlenDynamicPersistentTileSchedulerILi128ELi160ELi256ELi128ELb1ELb1ELb1ELb1ELb0ELb1EEEEEEEEEvNT_6ParamsE)
        .other          _ZN7cutlass13device_kernelIN5flash11enable_sm90INS1_16FlashAttnFwdSm90INS1_25CollectiveMainloopFwdSm90ILi2EN4cute5tupleIJNS5_1CILi1EEES8_S8_EEENS6_IJNS7_ILi128EEENS7_ILi160EEENS7_ILi192EEEEEELi192ENS_12float_e4m3_tEfNS_4arch4Sm90ELb0ELb1ELb0ELb1ELb0ELb0ELb0ELb1ELb1ELb1ELb1ELb0EEENS1_21CollectiveEpilogueFwdINS6_IJSA_SC_SB_EEES9_NS_10bfloat16_tESG_Li256ELb1ELb1ELb1ELb1EEENS1_36VarlenDynamicPersistentTileSchedulerILi128ELi160ELi256ELi128ELb1ELb1ELb1ELb1ELb0ELb1EEEEEEEEEvNT_6ParamsE,@"STO_CUDA_ENTRY STV_DEFAULT"
_ZN7cutlass13device_kernelIN5flash11enable_sm90INS1_16FlashAttnFwdSm90INS1_25CollectiveMainloopFwdSm90ILi2EN4cute5tupleIJNS5_1CILi1EEES8_S8_EEENS6_IJNS7_ILi128EEENS7_ILi160EEENS7_ILi192EEEEEELi192ENS_12float_e4m3_tEfNS_4arch4Sm90ELb0ELb1ELb0ELb1ELb0ELb0ELb0ELb1ELb1ELb1ELb1ELb0EEENS1_21CollectiveEpilogueFwdINS6_IJSA_SC_SB_EEES9_NS_10bfloat16_tESG_Li256ELb1ELb1ELb1ELb1EEENS1_36VarlenDynamicPersistentTileSchedulerILi128ELi160ELi256ELi128ELb1ELb1ELb1ELb1ELb0ELb1EEEEEEEEEvNT_6ParamsE:
[----:B------:R-:W-:Y:S01]  /*0000*/  LDC R1, c[0x0][0x37c] ;  /* 0x0000df00ff017b82 */ /* 0x000fe20000000800 */
[----:B------:R-:W-:Y:S05]  /*0010*/  EXIT ;  /* 0x000000000000794d */ /* 0x000fea0003800000 */
.L_x_4:
        /* <DEDUP_REMOVED lines=14> */
.L_x_13:


//--------------------- .text._ZN7cutlass13device_kernelIN5flash11enable_sm90INS1_16FlashAttnFwdSm90INS1_25CollectiveMainloopFwdSm90ILi2EN4cute5tupleIJNS5_1CILi1EEES8_S8_EEENS6_IJNS7_ILi128EEENS7_ILi160EEENS7_ILi192EEEEEELi192ENS_12float_e4m3_tEfNS_4arch4Sm90ELb0ELb1ELb0ELb1ELb0ELb1ELb0ELb1ELb1ELb1ELb1ELb0EEENS1_21CollectiveEpilogueFwdINS6_IJSA_SC_SB_EEES9_NS_10bfloat16_tESG_Li256ELb1ELb1ELb1ELb1EEENS1_36VarlenDynamicPersistentTileSchedulerILi128ELi160ELi256ELi128ELb1ELb1ELb1ELb1ELb0ELb1EEEEEEEEEvNT_6ParamsE --------------------------
	.section	.text._ZN7cutlass13device_kernelIN5flash11enable_sm90INS1_16FlashAttnFwdSm90INS1_25CollectiveMainloopFwdSm90ILi2EN4cute5tupleIJNS5_1CILi1EEES8_S8_EEENS6_IJNS7_ILi128EEENS7_ILi160EEENS7_ILi192EEEEEELi192ENS_12float_e4m3_tEfNS_4arch4Sm90ELb0ELb1ELb0ELb1ELb0ELb1ELb0ELb1ELb1ELb1ELb1ELb0EEENS1_21CollectiveEpilogueFwdINS6_IJSA_SC_SB_EEES9_NS_10bfloat16_tESG_Li256ELb1ELb1ELb1ELb1EEENS1_36VarlenDynamicPersistentTileSchedulerILi128ELi160ELi256ELi128ELb1ELb1ELb1ELb1ELb0ELb1EEEEEEEEEvNT_6ParamsE,"ax",@progbits
	.align	128
.text._ZN7cutlass13device_kernelIN5flash11enable_sm90INS1_16FlashAttnFwdSm90INS1_25CollectiveMainloopFwdSm90ILi2EN4cute5tupleIJNS5_1CILi1EEES8_S8_EEENS6_IJNS7_ILi128EEENS7_ILi160EEENS7_ILi192EEEEEELi192ENS_12float_e4m3_tEfNS_4arch4Sm90ELb0ELb1ELb0ELb1ELb0ELb1ELb0ELb1ELb1ELb1ELb1ELb0EEENS1_21CollectiveEpilogueFwdINS6_IJSA_SC_SB_EEES9_NS_10bfloat16_tESG_Li256ELb1ELb1ELb1ELb1EEENS1_36VarlenDynamicPersistentTileSchedulerILi128ELi160ELi256ELi128ELb1ELb1ELb1ELb1ELb0ELb1EEEEEEEEEvNT_6ParamsE:
        .type           _ZN7cutlass13device_kernelIN5flash11enable_sm90INS1_16FlashAttnFwdSm90INS1_25CollectiveMainloopFwdSm90ILi2EN4cute5tupleIJNS5_1CILi1EEES8_S8_EEENS6_IJNS7_ILi128EEENS7_ILi160EEENS7_ILi192EEEEEELi192ENS_12float_e4m3_tEfNS_4arch4Sm90ELb0ELb1ELb0ELb1ELb0ELb1ELb0ELb1ELb1ELb1ELb1ELb0EEENS1_21CollectiveEpilogueFwdINS6_IJSA_SC_SB_EEES9_NS_10bfloat16_tESG_Li256ELb1ELb1ELb1ELb1EEENS1_36VarlenDynamicPersistentTileSchedulerILi128ELi160ELi256ELi128ELb1ELb1ELb1ELb1ELb0ELb1EEEEEEEEEvNT_6ParamsE,@function
        .size           _ZN7cutlass13device_kernelIN5flash11enable_sm90INS1_16FlashAttnFwdSm90INS1_25CollectiveMainloopFwdSm90ILi2EN4cute5tupleIJNS5_1CILi1EEES8_S8_EEENS6_IJNS7_ILi128EEENS7_ILi160EEENS7_ILi192EEEEEELi192ENS_12float_e4m3_tEfNS_4arch4Sm90ELb0ELb1ELb0ELb1ELb0ELb1ELb0ELb1ELb1ELb1ELb1ELb0EEENS1_21CollectiveEpilogueFwdINS6_IJSA_SC_SB_EEES9_NS_10bfloat16_tESG_Li256ELb1ELb1ELb1ELb1EEENS1_36VarlenDynamicPersistentTileSchedulerILi128ELi160ELi256ELi128ELb1ELb1ELb1ELb1ELb0ELb1EEEEEEEEEvNT_6ParamsE,(.L_x_14 - _ZN7cutlass13device_kernelIN5flash11enable_sm90INS1_16FlashAttnFwdSm90INS1_25CollectiveMainloopFwdSm90ILi2EN4cute5tupleIJNS5_1CILi1EEES8_S8_EEENS6_IJNS7_ILi128EEENS7_ILi160EEENS7_ILi192EEEEEELi192ENS_12float_e4m3_tEfNS_4arch4Sm90ELb0ELb1ELb0ELb1ELb0ELb1ELb0ELb1ELb1ELb1ELb1ELb0EEENS1_21CollectiveEpilogueFwdINS6_IJSA_SC_SB_EEES9_NS_10bfloat16_tESG_Li256ELb1ELb1ELb1ELb1EEENS1_36VarlenDynamicPersistentTileSchedulerILi128ELi160ELi256ELi128ELb1ELb1ELb1ELb1ELb0ELb1EEEEEEEEEvNT_6ParamsE)
        .other          _ZN7cutlass13device_kernelIN5flash11enable_sm90INS1_16FlashAttnFwdSm90INS1_25CollectiveMainloopFwdSm90ILi2EN4cute5tupleIJNS5_1CILi1EEES8_S8_EEENS6_IJNS7_ILi128EEENS7_ILi160EEENS7_ILi192EEEEEELi192ENS_12float_e4m3_tEfNS_4arch4Sm90ELb0ELb1ELb0ELb1ELb0ELb1ELb0ELb1ELb1ELb1ELb1ELb0EEENS1_21CollectiveEpilogueFwdINS6_IJSA_SC_SB_EEES9_NS_10bfloat16_tESG_Li256ELb1ELb1ELb1ELb1EEENS1_36VarlenDynamicPersistentTileSchedulerILi128ELi160ELi256ELi128ELb1ELb1ELb1ELb1ELb0ELb1EEEEEEEEEvNT_6ParamsE,@"STO_CUDA_ENTRY STV_DEFAULT"
_ZN7cutlass13device_kernelIN5flash11enable_sm90INS1_16FlashAttnFwdSm90INS1_25CollectiveMainloopFwdSm90ILi2EN4cute5tupleIJNS5_1CILi1EEES8_S8_EEENS6_IJNS7_ILi128EEENS7_ILi160EEENS7_ILi192EEEEEELi192ENS_12float_e4m3_tEfNS_4arch4Sm90ELb0ELb1ELb0ELb1ELb0ELb1ELb0ELb1ELb1ELb1ELb1ELb0EEENS1_21CollectiveEpilogueFwdINS6_IJSA_SC_SB_EEES9_NS_10bfloat16_tESG_Li256ELb1ELb1ELb1ELb1EEENS1_36VarlenDynamicPersistentTileSchedulerILi128ELi160ELi256ELi128ELb1ELb1ELb1ELb1ELb0ELb1EEEEEEEEEvNT_6ParamsE:
[----:B------:R-:W-:Y:S01]  /*0000*/  LDC R1, c[0x0][0x37c] ;  /* 0x0000df00ff017b82 */ /* 0x000fe20000000800 */
[----:B------:R-:W-:Y:S05]  /*0010*/  EXIT ;  /* 0x000000000000794d */ /* 0x000fea0003800000 */
.L_x_5:
        /* <DEDUP_REMOVED lines=14> */
.L_x_14:


//--------------------- .text._ZN7cutlass13device_kernelIN5flash11enable_sm90INS1_16FlashAttnFwdSm90INS1_25CollectiveMainloopFwdSm90ILi2EN4cute5tupleIJNS5_1CILi1EEES8_S8_EEENS6_IJNS7_ILi128EEENS7_ILi160EEENS7_ILi192EEEEEELi192ENS_12float_e4m3_tEfNS_4arch4Sm90ELb1ELb0ELb0ELb0ELb0ELb0ELb0ELb1ELb1ELb1ELb1ELb0EEENS1_21CollectiveEpilogueFwdINS6_IJSA_SC_SB_EEES9_NS_10bfloat16_tESG_Li256ELb0ELb1ELb1ELb1EEENS1_19SingleTileSchedulerILb0ELb1ELb1ELi128EEEEEEEEEvNT_6ParamsE --------------------------
	.section	.text._ZN7cutlass13device_kernelIN5flash11enable_sm90INS1_16FlashAttnFwdSm90INS1_25CollectiveMainloopFwdSm90ILi2EN4cute5tupleIJNS5_1CILi1EEES8_S8_EEENS6_IJNS7_ILi128EEENS7_ILi160EEENS7_ILi192EEEEEELi192ENS_12float_e4m3_tEfNS_4arch4Sm90ELb1ELb0ELb0ELb0ELb0ELb0ELb0ELb1ELb1ELb1ELb1ELb0EEENS1_21CollectiveEpilogueFwdINS6_IJSA_SC_SB_EEES9_NS_10bfloat16_tESG_Li256ELb0ELb1ELb1ELb1EEENS1_19SingleTileSchedulerILb0ELb1ELb1ELi128EEEEEEEEEvNT_6ParamsE,"ax",@progbits
	.align	128
.text._ZN7cutlass13device_kernelIN5flash11enable_sm90INS1_16FlashAttnFwdSm90INS1_25CollectiveMainloopFwdSm90ILi2EN4cute5tupleIJNS5_1CILi1EEES8_S8_EEENS6_IJNS7_ILi128EEENS7_ILi160EEENS7_ILi192EEEEEELi192ENS_12float_e4m3_tEfNS_4arch4Sm90ELb1ELb0ELb0ELb0ELb0ELb0ELb0ELb1ELb1ELb1ELb1ELb0EEENS1_21CollectiveEpilogueFwdINS6_IJSA_SC_SB_EEES9_NS_10bfloat16_tESG_Li256ELb0ELb1ELb1ELb1EEENS1_19SingleTileSchedulerILb0ELb1ELb1ELi128EEEEEEEEEvNT_6ParamsE:
        .type           _ZN7cutlass13device_kernelIN5flash11enable_sm90INS1_16FlashAttnFwdSm90INS1_25CollectiveMainloopFwdSm90ILi2EN4cute5tupleIJNS5_1CILi1EEES8_S8_EEENS6_IJNS7_ILi128EEENS7_ILi160EEENS7_ILi192EEEEEELi192ENS_12float_e4m3_tEfNS_4arch4Sm90ELb1ELb0ELb0ELb0ELb0ELb0ELb0ELb1ELb1ELb1ELb1ELb0EEENS1_21CollectiveEpilogueFwdINS6_IJSA_SC_SB_EEES9_NS_10bfloat16_tESG_Li256ELb0ELb1ELb1ELb1EEENS1_19SingleTileSchedulerILb0ELb1ELb1ELi128EEEEEEEEEvNT_6ParamsE,@function
        .size           _ZN7cutlass13device_kernelIN5flash11enable_sm90INS1_16FlashAttnFwdSm90INS1_25CollectiveMainloopFwdSm90ILi2EN4cute5tupleIJNS5_1CILi1EEES8_S8_EEENS6_IJNS7_ILi128EEENS7_ILi160EEENS7_ILi192EEEEEELi192ENS_12float_e4m3_tEfNS_4arch4Sm90ELb1ELb0ELb0ELb0ELb0ELb0ELb0ELb1ELb1ELb1ELb1ELb0EEENS1_21CollectiveEpilogueFwdINS6_IJSA_SC_SB_EEES9_NS_10bfloat16_tESG_Li256ELb0ELb1ELb1ELb1EEENS1_19SingleTileSchedulerILb0ELb1ELb1ELi128EEEEEEEEEvNT_6ParamsE,(.L_x_15 - _ZN7cutlass13device_kernelIN5flash11enable_sm90INS1_16FlashAttnFwdSm90INS1_25CollectiveMainloopFwdSm90ILi2EN4cute5tupleIJNS5_1CILi1EEES8_S8_EEENS6_IJNS7_ILi128EEENS7_ILi160EEENS7_ILi192EEEEEELi192ENS_12float_e4m3_tEfNS_4arch4Sm90ELb1ELb0ELb0ELb0ELb0ELb0ELb0ELb1ELb1ELb1ELb1ELb0EEENS1_21CollectiveEpilogueFwdINS6_IJSA_SC_SB_EEES9_NS_10bfloat16_tESG_Li256ELb0ELb1ELb1ELb1EEENS1_19SingleTileSchedulerILb0ELb1ELb1ELi128EEEEEEEEEvNT_6ParamsE)
        .other          _ZN7cutlass13device_kernelIN5flash11enable_sm90INS1_16FlashAttnFwdSm90INS1_25CollectiveMainloopFwdSm90ILi2EN4cute5tupleIJNS5_1CILi1EEES8_S8_EEENS6_IJNS7_ILi128EEENS7_ILi160EEENS7_ILi192EEEEEELi192ENS_12float_e4m3_tEfNS_4arch4Sm90ELb1ELb0ELb0ELb0ELb0ELb0ELb0ELb1ELb1ELb1ELb1ELb0EEENS1_21CollectiveEpilogueFwdINS6_IJSA_SC_SB_EEES9_NS_10bfloat16_tESG_Li256ELb0ELb1ELb1ELb1EEENS1_19SingleTileSchedulerILb0ELb1ELb1ELi128EEEEEEEEEvNT_6ParamsE,@"STO_CUDA_ENTRY STV_DEFAULT"
_ZN7cutlass13device_kernelIN5flash11enable_sm90INS1_16FlashAttnFwdSm90INS1_25CollectiveMainloopFwdSm90ILi2EN4cute5tupleIJNS5_1CILi1EEES8_S8_EEENS6_IJNS7_ILi128EEENS7_ILi160EEENS7_ILi192EEEEEELi192ENS_12float_e4m3_tEfNS_4arch4Sm90ELb1ELb0ELb0ELb0ELb0ELb0ELb0ELb1ELb1ELb1ELb1ELb0EEENS1_21CollectiveEpilogueFwdINS6_IJSA_SC_SB_EEES9_NS_10bfloat16_tESG_Li256ELb0ELb1ELb1ELb1EEENS1_19SingleTileSchedulerILb0ELb1ELb1ELi128EEEEEEEEEvNT_6ParamsE:
[----:B------:R-:W-:Y:S01]  /*0000*/  LDC R1, c[0x0][0x37c] ;  /* 0x0000df00ff017b82 */ /* 0x000fe20000000800 */
[----:B------:R-:W-:Y:S05]  /*0010*/  EXIT ;  /* 0x000000000000794d */ /* 0x000fea0003800000 */
.L_x_6:
        /* <DEDUP_REMOVED lines=14> */
.L_x_15:


//--------------------- .text._ZN7cutlass13device_kernelIN5flash11enable_sm90INS1_16FlashAttnFwdSm90INS1_25CollectiveMainloopFwdSm90ILi2EN4cute5tupleIJNS5_1CILi1EEES8_S8_EEENS6_IJNS7_ILi128EEENS7_ILi160EEENS7_ILi192EEEEEELi192ENS_12float_e4m3_tEfNS_4arch4Sm90ELb1ELb0ELb0ELb1ELb0ELb0ELb0ELb1ELb1ELb1ELb1ELb0EEENS1_21CollectiveEpilogueFwdINS6_IJSA_SC_SB_EEES9_NS_10bfloat16_tESG_Li256ELb1ELb1ELb1ELb1EEENS1_36VarlenDynamicPersistentTileSchedulerILi128ELi160ELi256ELi128ELb1ELb1ELb1ELb1ELb1ELb1EEEEEEEEEvNT_6ParamsE --------------------------
	.section	.text._ZN7cutlass13device_kernelIN5flash11enable_sm90INS1_16FlashAttnFwdSm90INS1_25CollectiveMainloopFwdSm90ILi2EN4cute5tupleIJNS5_1CILi1EEES8_S8_EEENS6_IJNS7_ILi128EEENS7_ILi160EEENS7_ILi192EEEEEELi192ENS_12float_e4m3_tEfNS_4arch4Sm90ELb1ELb0ELb0ELb1ELb0ELb0ELb0ELb1ELb1ELb1ELb1ELb0EEENS1_21CollectiveEpilogueFwdINS6_IJSA_SC_SB_EEES9_NS_10bfloat16_tESG_Li256ELb1ELb1ELb1ELb1EEENS1_36VarlenDynamicPersistentTileSchedulerILi128ELi160ELi256ELi128ELb1ELb1ELb1ELb1ELb1ELb1EEEEEEEEEvNT_6ParamsE,"ax",@progbits
	.align	128
.text._ZN7cutlass13device_kernelIN5flash11enable_sm90INS1_16FlashAttnFwdSm90INS1_25CollectiveMainloopFwdSm90ILi2EN4cute5tupleIJNS5_1CILi1EEES8_S8_EEENS6_IJNS7_ILi128EEENS7_ILi160EEENS7_ILi192EEEEEELi192ENS_12float_e4m3_tEfNS_4arch4Sm90ELb1ELb0ELb0ELb1ELb0ELb0ELb0ELb1ELb1ELb1ELb1ELb0EEENS1_21CollectiveEpilogueFwdINS6_IJSA_SC_SB_EEES9_NS_10bfloat16_tESG_Li256ELb1ELb1ELb1ELb1EEENS1_36VarlenDynamicPersistentTileSchedulerILi128ELi160ELi256ELi128ELb1ELb1ELb1ELb1ELb1ELb1EEEEEEEEEvNT_6ParamsE:
        .type           _ZN7cutlass13device_kernelIN5flash11enable_sm90INS1_16FlashAttnFwdSm90INS1_25CollectiveMainloopFwdSm90ILi2EN4cute5tupleIJNS5_1CILi1EEES8_S8_EEENS6_IJNS7_ILi128EEENS7_ILi160EEENS7_ILi192EEEEEELi192ENS_12float_e4m3_tEfNS_4arch4Sm90ELb1ELb0ELb0ELb1ELb0ELb0ELb0ELb1ELb1ELb1ELb1ELb0EEENS1_21CollectiveEpilogueFwdINS6_IJSA_SC_SB_EEES9_NS_10bfloat16_tESG_Li256ELb1ELb1ELb1ELb1EEENS1_36VarlenDynamicPersistentTileSchedulerILi128ELi160ELi256ELi128ELb1ELb1ELb1ELb1ELb1ELb1EEEEEEEEEvNT_6ParamsE,@function
        .size           _ZN7cutlass13device_kernelIN5flash11enable_sm90INS1_16FlashAttnFwdSm90INS1_25CollectiveMainloopFwdSm90ILi2EN4cute5tupleIJNS5_1CILi1EEES8_S8_EEENS6_IJNS7_ILi128EEENS7_ILi160EEENS7_ILi192EEEEEELi192ENS_12float_e4m3_tEfNS_4arch4Sm90ELb1ELb0ELb0ELb1ELb0ELb0ELb0ELb1ELb1ELb1ELb1ELb0EEENS1_21CollectiveEpilogueFwdINS6_IJSA_SC_SB_EEES9_NS_10bfloat16_tESG_Li256ELb1ELb1ELb1ELb1EEENS1_36VarlenDynamicPersistentTileSchedulerILi128ELi160ELi256ELi128ELb1ELb1ELb1ELb1ELb1ELb1EEEEEEEEEvNT_6ParamsE,(.L_x_16 - _ZN7cutlass13device_kernelIN5flash11enable_sm90INS1_16FlashAttnFwdSm90INS1_25CollectiveMainloopFwdSm90ILi2EN4cute5tupleIJNS5_1CILi1EEES8_S8_EEENS6_IJNS7_ILi128EEENS7_ILi160EEENS7_ILi192EEEEEELi192ENS_12float_e4m3_tEfNS_4arch4Sm90ELb1ELb0ELb0ELb1ELb0ELb0ELb0ELb1ELb1ELb1ELb1ELb0EEENS1_21CollectiveEpilogueFwdINS6_IJSA_SC_SB_EEES9_NS_10bfloat16_tESG_Li256ELb1ELb1ELb1ELb1EEENS1_36VarlenDynamicPersistentTileSchedulerILi128ELi160ELi256ELi128ELb1ELb1ELb1ELb1ELb1ELb1EEEEEEEEEvNT_6ParamsE)
        .other          _ZN7cutlass13device_kernelIN5flash11enable_sm90INS1_16FlashAttnFwdSm90INS1_25CollectiveMainloopFwdSm90ILi2EN4cute5tupleIJNS5_1CILi1EEES8_S8_EEENS6_IJNS7_ILi128EEENS7_ILi160EEENS7_ILi192EEEEEELi192ENS_12float_e4m3_tEfNS_4arch4Sm90ELb1ELb0ELb0ELb1ELb0ELb0ELb0ELb1ELb1ELb1ELb1ELb0EEENS1_21CollectiveEpilogueFwdINS6_IJSA_SC_SB_EEES9_NS_10bfloat16_tESG_Li256ELb1ELb1ELb1ELb1EEENS1_36VarlenDynamicPersistentTileSchedulerILi128ELi160ELi256ELi128ELb1ELb1ELb1ELb1ELb1ELb1EEEEEEEEEvNT_6ParamsE,@"STO_CUDA_ENTRY STV_DEFAULT"
_ZN7cutlass13device_kernelIN5flash11enable_sm90INS1_16FlashAttnFwdSm90INS1_25CollectiveMainloopFwdSm90ILi2EN4cute5tupleIJNS5_1CILi1EEES8_S8_EEENS6_IJNS7_ILi128EEENS7_ILi160EEENS7_ILi192EEEEEELi192ENS_12float_e4m3_tEfNS_4arch4Sm90ELb1ELb0ELb0ELb1ELb0ELb0ELb0ELb1ELb1ELb1ELb1ELb0EEENS1_21CollectiveEpilogueFwdINS6_IJSA_SC_SB_EEES9_NS_10bfloat16_tESG_Li256ELb1ELb1ELb1ELb1EEENS1_36VarlenDynamicPersistentTileSchedulerILi128ELi160ELi256ELi128ELb1ELb1ELb1ELb1ELb1ELb1EEEEEEEEEvNT_6ParamsE:
[----:B------:R-:W-:Y:S01]  /*0000*/  LDC R1, c[0x0][0x37c] ;  /* 0x0000df00ff017b82 */ /* 0x000fe20000000800 */
[----:B------:R-:W-:Y:S05]  /*0010*/  EXIT ;  /* 0x000000000000794d */ /* 0x000fea0003800000 */
.L_x_7:
        /* <DEDUP_REMOVED lines=14> */
.L_x_16:


//--------------------- .text._ZN7cutlass13device_kernelIN5flash11enable_sm90INS1_16FlashAttnFwdSm90INS1_25CollectiveMainloopFwdSm90ILi2EN4cute5tupleIJNS5_1CILi1EEES8_S8_EEENS6_IJNS7_ILi128EEENS7_ILi160EEENS7_ILi192EEEEEELi192ENS_12float_e4m3_tEfNS_4arch4Sm90ELb1ELb0ELb0ELb1ELb0ELb1ELb0ELb1ELb1ELb1ELb1ELb0EEENS1_21CollectiveEpilogueFwdINS6_IJSA_SC_SB_EEES9_NS_10bfloat16_tESG_Li256ELb1ELb1ELb1ELb1EEENS1_36VarlenDynamicPersistentTileSchedulerILi128ELi160ELi256ELi128ELb1ELb1ELb1ELb1ELb1ELb1EEEEEEEEEvNT_6ParamsE --------------------------
	.section	.text._ZN7cutlass13device_kernelIN5flash11enable_sm90INS1_16FlashAttnFwdSm90INS1_25CollectiveMainloopFwdSm90ILi2EN4cute5tupleIJNS5_1CILi1EEES8_S8_EEENS6_IJNS7_ILi128EEENS7_ILi160EEENS7_ILi192EEEEEELi192ENS_12float_e4m3_tEfNS_4arch4Sm90ELb1ELb0ELb0ELb1ELb0ELb1ELb0ELb1ELb1ELb1ELb1ELb0EEENS1_21CollectiveEpilogueFwdINS6_IJSA_SC_SB_EEES9_NS_10bfloat16_tESG_Li256ELb1ELb1ELb1ELb1EEENS1_36VarlenDynamicPersistentTileSchedulerILi128ELi160ELi256ELi128ELb1ELb1ELb1ELb1ELb1ELb1EEEEEEEEEvNT_6ParamsE,"ax",@progbits
	.align	128
.text._ZN7cutlass13device_kernelIN5flash11enable_sm90INS1_16FlashAttnFwdSm90INS1_25CollectiveMainloopFwdSm90ILi2EN4cute5tupleIJNS5_1CILi1EEES8_S8_EEENS6_IJNS7_ILi128EEENS7_ILi160EEENS7_ILi192EEEEEELi192ENS_12float_e4m3_tEfNS_4arch4Sm90ELb1ELb0ELb0ELb1ELb0ELb1ELb0ELb1ELb1ELb1ELb1ELb0EEENS1_21CollectiveEpilogueFwdINS6_IJSA_SC_SB_EEES9_NS_10bfloat16_tESG_Li256ELb1ELb1ELb1ELb1EEENS1_36VarlenDynamicPersistentTileSchedulerILi128ELi160ELi256ELi128ELb1ELb1ELb1ELb1ELb1ELb1EEEEEEEEEvNT_6ParamsE:
        .type           _ZN7cutlass13device_kernelIN5flash11enable_sm90INS1_16FlashAttnFwdSm90INS1_25CollectiveMainloopFwdSm90ILi2EN4cute5tupleIJNS5_1CILi1EEES8_S8_EEENS6_IJNS7_ILi128EEENS7_ILi160EEENS7_ILi192EEEEEELi192ENS_12float_e4m3_tEfNS_4arch4Sm90ELb1ELb0ELb0ELb1ELb0ELb1ELb0ELb1ELb1ELb1ELb1ELb0EEENS1_21CollectiveEpilogueFwdINS6_IJSA_SC_SB_EEES9_NS_10bfloat16_tESG_Li256ELb1ELb1ELb1ELb1EEENS1_36VarlenDynamicPersistentTileSchedulerILi128ELi160ELi256ELi128ELb1ELb1ELb1ELb1ELb1ELb1EEEEEEEEEvNT_6ParamsE,@function
        .size           _ZN7cutlass13device_kernelIN5flash11enable_sm90INS1_16FlashAttnFwdSm90INS1_25CollectiveMainloopFwdSm90ILi2EN4cute5tupleIJNS5_1CILi1EEES8_S8_EEENS6_IJNS7_ILi128EEENS7_ILi160EEENS7_ILi192EEEEEELi192ENS_12float_e4m3_tEfNS_4arch4Sm90ELb1ELb0ELb0ELb1ELb0ELb1ELb0ELb1ELb1ELb1ELb1ELb0EEENS1_21CollectiveEpilogueFwdINS6_IJSA_SC_SB_EEES9_NS_10bfloat16_tESG_Li256ELb1ELb1ELb1ELb1EEENS1_36VarlenDynamicPersistentTileSchedulerILi128ELi160ELi256ELi128ELb1ELb1ELb1ELb1ELb1ELb1EEEEEEEEEvNT_6ParamsE,(.L_x_17 - _ZN7cutlass13device_kernelIN5flash11enable_sm90INS1_16FlashAttnFwdSm90INS1_25CollectiveMainloopFwdSm90ILi2EN4cute5tupleIJNS5_1CILi1EEES8_S8_EEENS6_IJNS7_ILi128EEENS7_ILi160EEENS7_ILi192EEEEEELi192ENS_12float_e4m3_tEfNS_4arch4Sm90ELb1ELb0ELb0ELb1ELb0ELb1ELb0ELb1ELb1ELb1ELb1ELb0EEENS1_21CollectiveEpilogueFwdINS6_IJSA_SC_SB_EEES9_NS_10bfloat16_tESG_Li256ELb1ELb1ELb1ELb1EEENS1_36VarlenDynamicPersistentTileSchedulerILi128ELi160ELi256ELi128ELb1ELb1ELb1ELb1ELb1ELb1EEEEEEEEEvNT_6ParamsE)
        .other          _ZN7cutlass13device_kernelIN5flash11enable_sm90INS1_16FlashAttnFwdSm90INS1_25CollectiveMainloopFwdSm90ILi2EN4cute5tupleIJNS5_1CILi1EEES8_S8_EEENS6_IJNS7_ILi128EEENS7_ILi160EEENS7_ILi192EEEEEELi192ENS_12float_e4m3_tEfNS_4arch4Sm90ELb1ELb0ELb0ELb1ELb0ELb1ELb0ELb1ELb1ELb1ELb1ELb0EEENS1_21CollectiveEpilogueFwdINS6_IJSA_SC_SB_EEES9_NS_10bfloat16_tESG_Li256ELb1ELb1ELb1ELb1EEENS1_36VarlenDynamicPersistentTileSchedulerILi128ELi160ELi256ELi128ELb1ELb1ELb1ELb1ELb1ELb1EEEEEEEEEvNT_6ParamsE,@"STO_CUDA_ENTRY STV_DEFAULT"
_ZN7cutlass13device_kernelIN5flash11enable_sm90INS1_16FlashAttnFwdSm90INS1_25CollectiveMainloopFwdSm90ILi2EN4cute5tupleIJNS5_1CILi1EEES8_S8_EEENS6_IJNS7_ILi128EEENS7_ILi160EEENS7_ILi192EEEEEELi192ENS_12float_e4m3_tEfNS_4arch4Sm90ELb1ELb0ELb0ELb1ELb0ELb1ELb0ELb1ELb1ELb1ELb1ELb0EEENS1_21CollectiveEpilogueFwdINS6_IJSA_SC_SB_EEES9_NS_10bfloat16_tESG_Li256ELb1ELb1ELb1ELb1EEENS1_36VarlenDynamicPersistentTileSchedulerILi128ELi160ELi256ELi128ELb1ELb1ELb1ELb1ELb1ELb1EEEEEEEEEvNT_6ParamsE:
[----:B------:R-:W-:Y:S01]  /*0000*/  LDC R1, c[0x0][0x37c] ;  /* 0x0000df00ff017b82 */ /* 0x000fe20000000800 */
[----:B------:R-:W-:Y:S05]  /*0010*/  EXIT ;  /* 0x000000000000794d */ /* 0x000fea0003800000 */
.L_x_8:
        /* <DEDUP_REMOVED lines=14> */
.L_x_17:


//--------------------- .nv.shared.reserved.0     --------------------------
	.section	.nv.shared.reserved.0,"aw",@nobits
	.weak		__nv_reservedSMEM_offset_0_alias
	.size		__nv_reservedSMEM_offset_0_alias, 0, 64
	.other		__nv_reservedSMEM_offset_0_alias,@"STO_CUDA_RESERVED_SHARED STV_DEFAULT"
__nv_reservedSMEM_offset_0_alias:
	.zero		0
	.zero		64


//--------------------- .nv.global                --------------------------
	.section	.nv.global,"aw",@nobits
.nv.global:
	.type		_ZN72_INTERNAL_1b4dfefd_36_flash_fwd_hdim192_e4m3_split_sm90_cu_744032ad_31424cute1_E,@object
	.size		_ZN72_INTERNAL_1b4dfefd_36_flash_fwd_hdim192_e4m3_split_sm90_cu_744032ad_31424cute1_E,(_ZN72_INTERNAL_1b4dfefd_36_flash_fwd_hdim192_e4m3_split_sm90_cu_744032ad_31424cuda3std3__45__cpo6cbeginE - _ZN72_INTERNAL_1b4dfefd_36_flash_fwd_hdim192_e4m3_split_sm90_cu_744032ad_31424cute1_E)
_ZN72_INTERNAL_1b4dfefd_36_flash_fwd_hdim192_e4m3_split_sm90_cu_744032ad_31424cute1_E:
	.zero		1
	.type		_ZN72_INTERNAL_1b4dfefd_36_flash_fwd_hdim192_e4m3_split_sm90_cu_744032ad_31424cuda3std3__45__cpo6cbeginE,@object
	.size		_ZN72_INTERNAL_1b4dfefd_36_flash_fwd_hdim192_e4m3_split_sm90_cu_744032ad_31424cuda3std3__45__cpo6cbeginE,(_ZN72_INTERNAL_1b4dfefd_36_flash_fwd_hdim192_e4m3_split_sm90_cu_744032ad_31424cuda3std3__48in_placeE - _ZN72_INTERNAL_1b4dfefd_36_flash_fwd_hdim192_e4m3_split_sm90_cu_744032ad_31424cuda3std3__45__cpo6cbeginE)
_ZN72_INTERNAL_1b4dfefd_36_flash_fwd_hdim192_e4m3_split_sm90_cu_744032ad_31424cuda3std3__45__cpo6cbeginE:
	.zero		1
	.type		_ZN72_INTERNAL_1b4dfefd_36_flash_fwd_hdim192_e4m3_split_sm90_cu_744032ad_31424cuda3std3__48in_placeE,@object
	.size		_ZN72_INTERNAL_1b4dfefd_36_flash_fwd_hdim192_e4m3_split_sm90_cu_744032ad_31424cuda3std3__48in_placeE,(_ZN72_INTERNAL_1b4dfefd_36_flash_fwd_hdim192_e4m3_split_sm90_cu_744032ad_31424cuda3std6ranges3__45__cpo9iter_moveE - _ZN72_INTERNAL_1b4dfefd_36_flash_fwd_hdim192_e4m3_split_sm90_cu_744032ad_31424cuda3std3__48in_placeE)
_ZN72_INTERNAL_1b4dfefd_36_flash_fwd_hdim192_e4m3_split_sm90_cu_744032ad_31424cuda3std3__48in_placeE:
	.zero		1
	.type		_ZN72_INTERNAL_1b4dfefd_36_flash_fwd_hdim192_e4m3_split_sm90_cu_744032ad_31424cuda3std6ranges3__45__cpo9iter_moveE,@object
	.size		_ZN72_INTERNAL_1b4dfefd_36_flash_fwd_hdim192_e4m3_split_sm90_cu_744032ad_31424cuda3std6ranges3__45__cpo9iter_moveE,(_ZN72_INTERNAL_1b4dfefd_36_flash_fwd_hdim192_e4m3_split_sm90_cu_744032ad_31424cuda3std3__45__cpo5beginE - _ZN72_INTERNAL_1b4dfefd_36_flash_fwd_hdim192_e4m3_split_sm90_cu_744032ad_31424cuda3std6ranges3__45__cpo9iter_moveE)
_ZN72_INTERNAL_1b4dfefd_36_flash_fwd_hdim192_e4m3_split_sm90_cu_744032ad_31424cuda3std6ranges3__45__cpo9iter_moveE:
	.zero		1
	.type		_ZN72_INTERNAL_1b4dfefd_36_flash_fwd_hdim192_e4m3_split_sm90_cu_744032ad_31424cuda3std3__45__cpo5beginE,@object
	.size		_ZN72_INTERNAL_1b4dfefd_36_flash_fwd_hdim192_e4m3_split_sm90_cu_744032ad_31424cuda3std3__45__cpo5beginE,(_ZN72_INTERNAL_1b4dfefd_36_flash_fwd_hdim192_e4m3_split_sm90_cu_744032ad_31424cuda3std3__474_GLOBAL__N__1b4dfefd_36_flash_fwd_hdim192_e4m3_split_sm90_cu_744032ad_31426ignoreE - _ZN72_INTERNAL_1b4dfefd_36_flash_fwd_hdim192_e4m3_split_sm90_cu_744032ad_31424cuda3std3__45__cpo5beginE)
_ZN72_INTERNAL_1b4dfefd_36_flash_fwd_hdim192_e4m3_split_sm90_cu_744032ad_31424cuda3std3__45__cpo5beginE:
	.zero		1
	.type		_ZN72_INTERNAL_1b4dfefd_36_flash_fwd_hdim192_e4m3_split_sm90_cu_744032ad_31424cuda3std3__474_GLOBAL__N__1b4dfefd_36_flash_fwd_hdim192_e4m3_split_sm90_cu_744032ad_31426ignoreE,@object
	.size		_ZN72_INTERNAL_1b4dfefd_36_flash_fwd_hdim192_e4m3_split_sm90_cu_744032ad_31424cuda3std3__474_GLOBAL__N__1b4dfefd_36_flash_fwd_hdim192_e4m3_split_sm90_cu_744032ad_31426ignoreE,(_ZN72_INTERNAL_1b4dfefd_36_flash_fwd_hdim192_e4m3_split_sm90_cu_744032ad_31424cute7productE - _ZN72_INTERNAL_1b4dfefd_36_flash_fwd_hdim192_e4m3_split_sm90_cu_744032ad_31424cuda3std3__474_GLOBAL__N__1b4dfefd_36_flash_fwd_hdim192_e4m3_split_sm90_cu_744032ad_31426ignoreE)
_ZN72_INTERNAL_1b4dfefd_36_flash_fwd_hdim192_e4m3_split_sm90_cu_744032ad_31424cuda3std3__474_GLOBAL__N__1b4dfefd_36_flash_fwd_hdim192_e4m3_split_sm90_cu_744032ad_31426ignoreE:
	.zero		1
	.type		_ZN72_INTERNAL_1b4dfefd_36_flash_fwd_hdim192_e4m3_split_sm90_cu_744032ad_31424cute7productE,@object
	.size		_ZN72_INTERNAL_1b4dfefd_36_flash_fwd_hdim192_e4m3_split_sm90_cu_744032ad_31424cute7productE,(_ZN72_INTERNAL_1b4dfefd_36_flash_fwd_hdim192_e4m3_split_sm90_cu_744032ad_31424cuda3std3__45__cpo3endE - _ZN72_INTERNAL_1b4dfefd_36_flash_fwd_hdim192_e4m3_split_sm90_cu_744032ad_31424cute7productE)
_ZN72_INTERNAL_1b4dfefd_36_flash_fwd_hdim192_e4m3_split_sm90_cu_744032ad_31424cute7productE:
	.zero		1
	.type		_ZN72_INTERNAL_1b4dfefd_36_flash_fwd_hdim192_e4m3_split_sm90_cu_744032ad_31424cuda3std3__45__cpo3endE,@object
	.size		_ZN72_INTERNAL_1b4dfefd_36_flash_fwd_hdim192_e4m3_split_sm90_cu_744032ad_31424cuda3std3__45__cpo3endE,(_ZN72_INTERNAL_1b4dfefd_36_flash_fwd_hdim192_e4m3_split_sm90_cu_744032ad_31424cuda3std3__419piecewise_constructE - _ZN72_INTERNAL_1b4dfefd_36_flash_fwd_hdim192_e4m3_split_sm90_cu_744032ad_31424cuda3std3__45__cpo3endE)
_ZN72_INTERNAL_1b4dfefd_36_flash_fwd_hdim192_e4m3_split_sm90_cu_744032ad_31424cuda3std3__45__cpo3endE:
	.zero		1
	.type		_ZN72_INTERNAL_1b4dfefd_36_flash_fwd_hdim192_e4m3_split_sm90_cu_744032ad_31424cuda3std3__419piecewise_constructE,@object
	.size		_ZN72_INTERNAL_1b4dfefd_36_flash_fwd_hdim192_e4m3_split_sm90_cu_744032ad_31424cuda3std3__419piecewise_constructE,(_ZN72_INTERNAL_1b4dfefd_36_flash_fwd_hdim192_e4m3_split_sm90_cu_744032ad_31424cuda3std3__45__cpo4cendE - _ZN72_INTERNAL_1b4dfefd_36_flash_fwd_hdim192_e4m3_split_sm90_cu_744032ad_31424cuda3std3__419piecewise_constructE)
_ZN72_INTERNAL_1b4dfefd_36_flash_fwd_hdim192_e4m3_split_sm90_cu_744032ad_31424cuda3std3__419piecewise_constructE:
	.zero		1
	.type		_ZN72_INTERNAL_1b4dfefd_36_flash_fwd_hdim192_e4m3_split_sm90_cu_744032ad_31424cuda3std3__45__cpo4cendE,@object
	.size		_ZN72_INTERNAL_1b4dfefd_36_flash_fwd_hdim192_e4m3_split_sm90_cu_744032ad_31424cuda3std3__45__cpo4cendE,(_ZN72_INTERNAL_1b4dfefd_36_flash_fwd_hdim192_e4m3_split_sm90_cu_744032ad_31424cuda3std6ranges3__45__cpo4swapE - _ZN72_INTERNAL_1b4dfefd_36_flash_fwd_hdim192_e4m3_split_sm90_cu_744032ad_31424cuda3std3__45__cpo4cendE)
_ZN72_INTERNAL_1b4dfefd_36_flash_fwd_hdim192_e4m3_split_sm90_cu_744032ad_31424cuda3std3__45__cpo4cendE:
	.zero		1
	.type		_ZN72_INTERNAL_1b4dfefd_36_flash_fwd_hdim192_e4m3_split_sm90_cu_744032ad_31424cuda3std6ranges3__45__cpo4swapE,@object
	.size		_ZN72_INTERNAL_1b4dfefd_36_flash_fwd_hdim192_e4m3_split_sm90_cu_744032ad_31424cuda3std6ranges3__45__cpo4swapE,(.L_7 - _ZN72_INTERNAL_1b4dfefd_36_flash_fwd_hdim192_e4m3_split_sm90_cu_744032ad_31424cuda3std6ranges3__45__cpo4swapE)
_ZN72_INTERNAL_1b4dfefd_36_flash_fwd_hdim192_e4m3_split_sm90_cu_744032ad_31424cuda3std6ranges3__45__cpo4swapE:
	.zero		1
.L_7:


//--------------------- .nv.constant0._ZN7cutlass13device_kernelIN5flash11enable_sm90INS1_16FlashAttnFwdSm90INS1_25CollectiveMainloopFwdSm90ILi2EN4cute5tupleIJNS5_1CILi1EEES8_S8_EEENS6_IJNS7_ILi128EEENS7_ILi160EEENS7_ILi192EEEEEELi192ENS_12float_e4m3_tEfNS_4arch4Sm90ELb0ELb0ELb0ELb0ELb0ELb0ELb0ELb1ELb1ELb1ELb1ELb0EEENS1_21CollectiveEpilogueFwdINS6_IJSA_SC_SB_EEES9_NS_10bfloat16_tESG_Li256ELb0ELb1ELb1ELb1EEENS1_19SingleTileSchedulerILb0ELb1ELb1ELi128EEEEEEEEEvNT_6ParamsE --------------------------
	.section	.nv.constant0._ZN7cutlass13device_kernelIN5flash11enable_sm90INS1_16FlashAttnFwdSm90INS1_25CollectiveMainloopFwdSm90ILi2EN4cute5tupleIJNS5_1CILi1EEES8_S8_EEENS6_IJNS7_ILi128EEENS7_ILi160EEENS7_ILi192EEEEEELi192ENS_12float_e4m3_tEfNS_4arch4Sm90ELb0ELb0ELb0ELb0ELb0ELb0ELb0ELb1ELb1ELb1ELb1ELb0EEENS1_21CollectiveEpilogueFwdINS6_IJSA_SC_SB_EEES9_NS_10bfloat16_tESG_Li256ELb0ELb1ELb1ELb1EEENS1_19SingleTileSchedulerILb0ELb1ELb1ELi128EEEEEEEEEvNT_6ParamsE,"a",@progbits
	.sectionflags	@""
	.align	4
.nv.constant0._ZN7cutlass13device_kernelIN5flash11enable_sm90INS1_16FlashAttnFwdSm90INS1_25CollectiveMainloopFwdSm90ILi2EN4cute5tupleIJNS5_1CILi1EEES8_S8_EEENS6_IJNS7_ILi128EEENS7_ILi160EEENS7_ILi192EEEEEELi192ENS_12float_e4m3_tEfNS_4arch4Sm90ELb0ELb0ELb0ELb0ELb0ELb0ELb0ELb1ELb1ELb1ELb1ELb0EEENS1_21CollectiveEpilogueFwdINS6_IJSA_SC_SB_EEES9_NS_10bfloat16_tESG_Li256ELb0ELb1ELb1ELb1EEENS1_19SingleTileSchedulerILb0ELb1ELb1ELi128EEEEEEEEEvNT_6ParamsE:
	.zero		3456


//--------------------- .nv.constant0._ZN7cutlass13device_kernelIN5flash11enable_sm90INS1_16FlashAttnFwdSm90INS1_25CollectiveMainloopFwdSm90ILi2EN4cute5tupleIJNS5_1CILi1EEES8_S8_EEENS6_IJNS7_ILi128EEENS7_ILi160EEENS7_ILi192EEEEEELi192ENS_12float_e4m3_tEfNS_4arch4Sm90ELb0ELb0ELb0ELb1ELb0ELb0ELb0ELb1ELb1ELb1ELb1ELb0EEENS1_21CollectiveEpilogueFwdINS6_IJSA_SC_SB_EEES9_NS_10bfloat16_tESG_Li256ELb1ELb1ELb1ELb1EEENS1_36VarlenDynamicPersistentTileSchedulerILi128ELi160ELi256ELi128ELb1ELb1ELb1ELb0ELb1ELb1EEEEEEEEEvNT_6ParamsE --------------------------
	.section	.nv.constant0._ZN7cutlass13device_kernelIN5flash11enable_sm90INS1_16FlashAttnFwdSm90INS1_25CollectiveMainloopFwdSm90ILi2EN4cute5tupleIJNS5_1CILi1EEES8_S8_EEENS6_IJNS7_ILi128EEENS7_ILi160EEENS7_ILi192EEEEEELi192ENS_12float_e4m3_tEfNS_4arch4Sm90ELb0ELb0ELb0ELb1ELb0ELb0ELb0ELb1ELb1ELb1ELb1ELb0EEENS1_21CollectiveEpilogueFwdINS6_IJSA_SC_SB_EEES9_NS_10bfloat16_tESG_Li256ELb1ELb1ELb1ELb1EEENS1_36VarlenDynamicPersistentTileSchedulerILi128ELi160ELi256ELi128ELb1ELb1ELb1ELb0ELb1ELb1EEEEEEEEEvNT_6ParamsE,"a",@progbits
	.sectionflags	@""
	.align	4
.nv.constant0._ZN7cutlass13device_kernelIN5flash11enable_sm90INS1_16FlashAttnFwdSm90INS1_25CollectiveMainloopFwdSm90ILi2EN4cute5tupleIJNS5_1CILi1EEES8_S8_EEENS6_IJNS7_ILi128EEENS7_ILi160EEENS7_ILi192EEEEEELi192ENS_12float_e4m3_tEfNS_4arch4Sm90ELb0ELb0ELb0ELb1ELb0ELb0ELb0ELb1ELb1ELb1ELb1ELb0EEENS1_21CollectiveEpilogueFwdINS6_IJSA_SC_SB_EEES9_NS_10bfloat16_tESG_Li256ELb1ELb1ELb1ELb1EEENS1_36VarlenDynamicPersistentTileSchedulerILi128ELi160ELi256ELi128ELb1ELb1ELb1ELb0ELb1ELb1EEEEEEEEEvNT_6ParamsE:
	.zero		3584


//--------------------- .nv.constant0._ZN7cutlass13device_kernelIN5flash11enable_sm90INS1_16FlashAttnFwdSm90INS1_25CollectiveMainloopFwdSm90ILi2EN4cute5tupleIJNS5_1CILi1EEES8_S8_EEENS6_IJNS7_ILi128EEENS7_ILi160EEENS7_ILi192EEEEEELi192ENS_12float_e4m3_tEfNS_4arch4Sm90ELb0ELb0ELb0ELb1ELb0ELb1ELb0ELb1ELb1ELb1ELb1ELb0EEENS1_21CollectiveEpilogueFwdINS6_IJSA_SC_SB_EEES9_NS_10bfloat16_tESG_Li256ELb1ELb1ELb1ELb1EEENS1_36VarlenDynamicPersistentTileSchedulerILi128ELi160ELi256ELi128ELb1ELb1ELb1ELb0ELb1ELb1EEEEEEEEEvNT_6ParamsE --------------------------
	.section	.nv.constant0._ZN7cutlass13device_kernelIN5flash11enable_sm90INS1_16FlashAttnFwdSm90INS1_25CollectiveMainloopFwdSm90ILi2EN4cute5tupleIJNS5_1CILi1EEES8_S8_EEENS6_IJNS7_ILi128EEENS7_ILi160EEENS7_ILi192EEEEEELi192ENS_12float_e4m3_tEfNS_4arch4Sm90ELb0ELb0ELb0ELb1ELb0ELb1ELb0ELb1ELb1ELb1ELb1ELb0EEENS1_21CollectiveEpilogueFwdINS6_IJSA_SC_SB_EEES9_NS_10bfloat16_tESG_Li256ELb1ELb1ELb1ELb1EEENS1_36VarlenDynamicPersistentTileSchedulerILi128ELi160ELi256ELi128ELb1ELb1ELb1ELb0ELb1ELb1EEEEEEEEEvNT_6ParamsE,"a",@progbits
	.sectionflags	@""
	.align	4
.nv.constant0._ZN7cutlass13device_kernelIN5flash11enable_sm90INS1_16FlashAttnFwdSm90INS1_25CollectiveMainloopFwdSm90ILi2EN4cute5tupleIJNS5_1CILi1EEES8_S8_EEENS6_IJNS7_ILi128EEENS7_ILi160EEENS7_ILi192EEEEEELi192ENS_12float_e4m3_tEfNS_4arch4Sm90ELb0ELb0ELb0ELb1ELb0ELb1ELb0ELb1ELb1ELb1ELb1ELb0EEENS1_21CollectiveEpilogueFwdINS6_IJSA_SC_SB_EEES9_NS_10bfloat16_tESG_Li256ELb1ELb1ELb1ELb1EEENS1_36VarlenDynamicPersistentTileSchedulerILi128ELi160ELi256ELi128ELb1ELb1ELb1ELb0ELb1ELb1EEEEEEEEEvNT_6ParamsE:
	.zero		3584


//--------------------- .nv.constant0._ZN7cutlass13device_kernelIN5flash11enable_sm90INS1_16FlashAttnFwdSm90INS1_25CollectiveMainloopFwdSm90ILi2EN4cute5tupleIJNS5_1CILi1EEES8_S8_EEENS6_IJNS7_ILi128EEENS7_ILi160EEENS7_ILi192EEEEEELi192ENS_12float_e4m3_tEfNS_4arch4Sm90ELb0ELb1ELb0ELb0ELb0ELb0ELb0ELb1ELb1ELb1ELb1ELb0EEENS1_21CollectiveEpilogueFwdINS6_IJSA_SC_SB_EEES9_NS_10bfloat16_tESG_Li256ELb0ELb1ELb1ELb1EEENS1_19SingleTileSchedulerILb0ELb1ELb1ELi128EEEEEEEEEvNT_6ParamsE --------------------------
	.section	.nv.constant0._ZN7cutlass13device_kernelIN5flash11enable_sm90INS1_16FlashAttnFwdSm90INS1_25CollectiveMainloopFwdSm90ILi2EN4cute5tupleIJNS5_1CILi1EEES8_S8_EEENS6_IJNS7_ILi128EEENS7_ILi160EEENS7_ILi192EEEEEELi192ENS_12float_e4m3_tEfNS_4arch4Sm90ELb0ELb1ELb0ELb0ELb0ELb0ELb0ELb1ELb1ELb1ELb1ELb0EEENS1_21CollectiveEpilogueFwdINS6_IJSA_SC_SB_EEES9_NS_10bfloat16_tESG_Li256ELb0ELb1ELb1ELb1EEENS1_19SingleTileSchedulerILb0ELb1ELb1ELi128EEEEEEEEEvNT_6ParamsE,"a",@progbits
	.sectionflags	@""
	.align	4
.nv.constant0._ZN7cutlass13device_kernelIN5flash11enable_sm90INS1_16FlashAttnFwdSm90INS1_25CollectiveMainloopFwdSm90ILi2EN4cute5tupleIJNS5_1CILi1EEES8_S8_EEENS6_IJNS7_ILi128EEENS7_ILi160EEENS7_ILi192EEEEEELi192ENS_12float_e4m3_tEfNS_4arch4Sm90ELb0ELb1ELb0ELb0ELb0ELb0ELb0ELb1ELb1ELb1ELb1ELb0EEENS1_21CollectiveEpilogueFwdINS6_IJSA_SC_SB_EEES9_NS_10bfloat16_tESG_Li256ELb0ELb1ELb1ELb1EEENS1_19SingleTileSchedulerILb0ELb1ELb1ELi128EEEEEEEEEvNT_6ParamsE:
	.zero		3456


//--------------------- .nv.constant0._ZN7cutlass13device_kernelIN5flash11enable_sm90INS1_16FlashAttnFwdSm90INS1_25CollectiveMainloopFwdSm90ILi2EN4cute5tupleIJNS5_1CILi1EEES8_S8_EEENS6_IJNS7_ILi128EEENS7_ILi160EEENS7_ILi192EEEEEELi192ENS_12float_e4m3_tEfNS_4arch4Sm90ELb0ELb1ELb0ELb1ELb0ELb0ELb0ELb1ELb1ELb1ELb1ELb0EEENS1_21CollectiveEpilogueFwdINS6_IJSA_SC_SB_EEES9_NS_10bfloat16_tESG_Li256ELb1ELb1ELb1ELb1EEENS1_36VarlenDynamicPersistentTileSchedulerILi128ELi160ELi256ELi128ELb1ELb1ELb1ELb1ELb0ELb1EEEEEEEEEvNT_6ParamsE --------------------------
	.section	.nv.constant0._ZN7cutlass13device_kernelIN5flash11enable_sm90INS1_16FlashAttnFwdSm90INS1_25CollectiveMainloopFwdSm90ILi2EN4cute5tupleIJNS5_1CILi1EEES8_S8_EEENS6_IJNS7_ILi128EEENS7_ILi160EEENS7_ILi192EEEEEELi192ENS_12float_e4m3_tEfNS_4arch4Sm90ELb0ELb1ELb0ELb1ELb0ELb0ELb0ELb1ELb1ELb1ELb1ELb0EEENS1_21CollectiveEpilogueFwdINS6_IJSA_SC_SB_EEES9_NS_10bfloat16_tESG_Li256ELb1ELb1ELb1ELb1EEENS1_36VarlenDynamicPersistentTileSchedulerILi128ELi160ELi256ELi128ELb1ELb1ELb1ELb1ELb0ELb1EEEEEEEEEvNT_6ParamsE,"a",@progbits
	.sectionflags	@""
	.align	4
.nv.constant0._ZN7cutlass13device_kernelIN5flash11enable_sm90INS1_16FlashAttnFwdSm90INS1_25CollectiveMainloopFwdSm90ILi2EN4cute5tupleIJNS5_1CILi1EEES8_S8_EEENS6_IJNS7_ILi128EEENS7_ILi160EEENS7_ILi192EEEEEELi192ENS_12float_e4m3_tEfNS_4arch4Sm90ELb0ELb1ELb0ELb1ELb0ELb0ELb0ELb1ELb1ELb1ELb1ELb0EEENS1_21CollectiveEpilogueFwdINS6_IJSA_SC_SB_EEES9_NS_10bfloat16_tESG_Li256ELb1ELb1ELb1ELb1EEENS1_36VarlenDynamicPersistentTileSchedulerILi128ELi160ELi256ELi128ELb1ELb1ELb1ELb1ELb0ELb1EEEEEEEEEvNT_6ParamsE:
	.zero		3584


//--------------------- .nv.constant0._ZN7cutlass13device_kernelIN5flash11enable_sm90INS1_16FlashAttnFwdSm90INS1_25CollectiveMainloopFwdSm90ILi2EN4cute5tupleIJNS5_1CILi1EEES8_S8_EEENS6_IJNS7_ILi128EEENS7_ILi160EEENS7_ILi192EEEEEELi192ENS_12float_e4m3_tEfNS_4arch4Sm90ELb0ELb1ELb0ELb1ELb0ELb1ELb0ELb1ELb1ELb1ELb1ELb0EEENS1_21CollectiveEpilogueFwdINS6_IJSA_SC_SB_EEES9_NS_10bfloat16_tESG_Li256ELb1ELb1ELb1ELb1EEENS1_36VarlenDynamicPersistentTileSchedulerILi128ELi160ELi256ELi128ELb1ELb1ELb1ELb1ELb0ELb1EEEEEEEEEvNT_6ParamsE --------------------------
	.section	.nv.constant0._ZN7cutlass13device_kernelIN5flash11enable_sm90INS1_16FlashAttnFwdSm90INS1_25CollectiveMainloopFwdSm90ILi2EN4cute5tupleIJNS5_1CILi1EEES8_S8_EEENS6_IJNS7_ILi128EEENS7_ILi160EEENS7_ILi192EEEEEELi192ENS_12float_e4m3_tEfNS_4arch4Sm90ELb0ELb1ELb0ELb1ELb0ELb1ELb0ELb1ELb1ELb1ELb1ELb0EEENS1_21CollectiveEpilogueFwdINS6_IJSA_SC_SB_EEES9_NS_10bfloat16_tESG_Li256ELb1ELb1ELb1ELb1EEENS1_36VarlenDynamicPersistentTileSchedulerILi128ELi160ELi256ELi128ELb1ELb1ELb1ELb1ELb0ELb1EEEEEEEEEvNT_6ParamsE,"a",@progbits
	.sectionflags	@""
	.align	4
.nv.constant0._ZN7cutlass13device_kernelIN5flash11enable_sm90INS1_16FlashAttnFwdSm90INS1_25CollectiveMainloopFwdSm90ILi2EN4cute5tupleIJNS5_1CILi1EEES8_S8_EEENS6_IJNS7_ILi128EEENS7_ILi160EEENS7_ILi192EEEEEELi192ENS_12float_e4m3_tEfNS_4arch4Sm90ELb0ELb1ELb0ELb1ELb0ELb1ELb0ELb1ELb1ELb1ELb1ELb0EEENS1_21CollectiveEpilogueFwdINS6_IJSA_SC_SB_EEES9_NS_10bfloat16_tESG_Li256ELb1ELb1ELb1ELb1EEENS1_36VarlenDynamicPersistentTileSchedulerILi128ELi160ELi256ELi128ELb1ELb1ELb1ELb1ELb0ELb1EEEEEEEEEvNT_6ParamsE:
	.zero		3584


//--------------------- .nv.constant0._ZN7cutlass13device_kernelIN5flash11enable_sm90INS1_16FlashAttnFwdSm90INS1_25CollectiveMainloopFwdSm90ILi2EN4cute5tupleIJNS5_1CILi1EEES8_S8_EEENS6_IJNS7_ILi128EEENS7_ILi160EEENS7_ILi192EEEEEELi192ENS_12float_e4m3_tEfNS_4arch4Sm90ELb1ELb0ELb0ELb0ELb0ELb0ELb0ELb1ELb1ELb1ELb1ELb0EEENS1_21CollectiveEpilogueFwdINS6_IJSA_SC_SB_EEES9_NS_10bfloat16_tESG_Li256ELb0ELb1ELb1ELb1EEENS1_19SingleTileSchedulerILb0ELb1ELb1ELi128EEEEEEEEEvNT_6ParamsE --------------------------
	.section	.nv.constant0._ZN7cutlass13device_kernelIN5flash11enable_sm90INS1_16FlashAttnFwdSm90INS1_25CollectiveMainloopFwdSm90ILi2EN4cute5tupleIJNS5_1CILi1EEES8_S8_EEENS6_IJNS7_ILi128EEENS7_ILi160EEENS7_ILi192EEEEEELi192ENS_12float_e4m3_tEfNS_4arch4Sm90ELb1ELb0ELb0ELb0ELb0ELb0ELb0ELb1ELb1ELb1ELb1ELb0EEENS1_21CollectiveEpilogueFwdINS6_IJSA_SC_SB_EEES9_NS_10bfloat16_tESG_Li256ELb0ELb1ELb1ELb1EEENS1_19SingleTileSchedulerILb0ELb1ELb1ELi128EEEEEEEEEvNT_6ParamsE,"a",@progbits
	.sectionflags	@""
	.align	4
.nv.constant0._ZN7cutlass13device_kernelIN5flash11enable_sm90INS1_16FlashAttnFwdSm90INS1_25CollectiveMainloopFwdSm90ILi2EN4cute5tupleIJNS5_1CILi1EEES8_S8_EEENS6_IJNS7_ILi128EEENS7_ILi160EEENS7_ILi192EEEEEELi192ENS_12float_e4m3_tEfNS_4arch4Sm90ELb1ELb0ELb0ELb0ELb0ELb0ELb0ELb1ELb1ELb1ELb1ELb0EEENS1_21CollectiveEpilogueFwdINS6_IJSA_SC_SB_EEES9_NS_10bfloat16_tESG_Li256ELb0ELb1ELb1ELb1EEENS1_19SingleTileSchedulerILb0ELb1ELb1ELi128EEEEEEEEEvNT_6ParamsE:
	.zero		3456


//--------------------- .nv.constant0._ZN7cutlass13device_kernelIN5flash11enable_sm90INS1_16FlashAttnFwdSm90INS1_25CollectiveMainloopFwdSm90ILi2EN4cute5tupleIJNS5_1CILi1EEES8_S8_EEENS6_IJNS7_ILi128EEENS7_ILi160EEENS7_ILi192EEEEEELi192ENS_12float_e4m3_tEfNS_4arch4Sm90ELb1ELb0ELb0ELb1ELb0ELb0ELb0ELb1ELb1ELb1ELb1ELb0EEENS1_21CollectiveEpilogueFwdINS6_IJSA_SC_SB_EEES9_NS_10bfloat16_tESG_Li256ELb1ELb1ELb1ELb1EEENS1_36VarlenDynamicPersistentTileSchedulerILi128ELi160ELi256ELi128ELb1ELb1ELb1ELb1ELb1ELb1EEEEEEEEEvNT_6ParamsE --------------------------
	.section	.nv.constant0._ZN7cutlass13device_kernelIN5flash11enable_sm90INS1_16FlashAttnFwdSm90INS1_25CollectiveMainloopFwdSm90ILi2EN4cute5tupleIJNS5_1CILi1EEES8_S8_EEENS6_IJNS7_ILi128EEENS7_ILi160EEENS7_ILi192EEEEEELi192ENS_12float_e4m3_tEfNS_4arch4Sm90ELb1ELb0ELb0ELb1ELb0ELb0ELb0ELb1ELb1ELb1ELb1ELb0EEENS1_21CollectiveEpilogueFwdINS6_IJSA_SC_SB_EEES9_NS_10bfloat16_tESG_Li256ELb1ELb1ELb1ELb1EEENS1_36VarlenDynamicPersistentTileSchedulerILi128ELi160ELi256ELi128ELb1ELb1ELb1ELb1ELb1ELb1EEEEEEEEEvNT_6ParamsE,"a",@progbits
	.sectionflags	@""
	.align	4
.nv.constant0._ZN7cutlass13device_kernelIN5flash11enable_sm90INS1_16FlashAttnFwdSm90INS1_25CollectiveMainloopFwdSm90ILi2EN4cute5tupleIJNS5_1CILi1EEES8_S8_EEENS6_IJNS7_ILi128EEENS7_ILi160EEENS7_ILi192EEEEEELi192ENS_12float_e4m3_tEfNS_4arch4Sm90ELb1ELb0ELb0ELb1ELb0ELb0ELb0ELb1ELb1ELb1ELb1ELb0EEENS1_21CollectiveEpilogueFwdINS6_IJSA_SC_SB_EEES9_NS_10bfloat16_tESG_Li256ELb1ELb1ELb1ELb1EEENS1_36VarlenDynamicPersistentTileSchedulerILi128ELi160ELi256ELi128ELb1ELb1ELb1ELb1ELb1ELb1EEEEEEEEEvNT_6ParamsE:
	.zero		3584


//--------------------- .nv.constant0._ZN7cutlass13device_kernelIN5flash11enable_sm90INS1_16FlashAttnFwdSm90INS1_25CollectiveMainloopFwdSm90ILi2EN4cute5tupleIJNS5_1CILi1EEES8_S8_EEENS6_IJNS7_ILi128EEENS7_ILi160EEENS7_ILi192EEEEEELi192ENS_12float_e4m3_tEfNS_4arch4Sm90ELb1ELb0ELb0ELb1ELb0ELb1ELb0ELb1ELb1ELb1ELb1ELb0EEENS1_21CollectiveEpilogueFwdINS6_IJSA_SC_SB_EEES9_NS_10bfloat16_tESG_Li256ELb1ELb1ELb1ELb1EEENS1_36VarlenDynamicPersistentTileSchedulerILi128ELi160ELi256ELi128ELb1ELb1ELb1ELb1ELb1ELb1EEEEEEEEEvNT_6ParamsE --------------------------
	.section	.nv.constant0._ZN7cutlass13device_kernelIN5flash11enable_sm90INS1_16FlashAttnFwdSm90INS1_25CollectiveMainloopFwdSm90ILi2EN4cute5tupleIJNS5_1CILi1EEES8_S8_EEENS6_IJNS7_ILi128EEENS7_ILi160EEENS7_ILi192EEEEEELi192ENS_12float_e4m3_tEfNS_4arch4Sm90ELb1ELb0ELb0ELb1ELb0ELb1ELb0ELb1ELb1ELb1ELb1ELb0EEENS1_21CollectiveEpilogueFwdINS6_IJSA_SC_SB_EEES9_NS_10bfloat16_tESG_Li256ELb1ELb1ELb1ELb1EEENS1_36VarlenDynamicPersistentTileSchedulerILi128ELi160ELi256ELi128ELb1ELb1ELb1ELb1ELb1ELb1EEEEEEEEEvNT_6ParamsE,"a",@progbits
	.sectionflags	@""
	.align	4
.nv.constant0._ZN7cutlass13device_kernelIN5flash11enable_sm90INS1_16FlashAttnFwdSm90INS1_25CollectiveMainloopFwdSm90ILi2EN4cute5tupleIJNS5_1CILi1EEES8_S8_EEENS6_IJNS7_ILi128EEENS7_ILi160EEENS7_ILi192EEEEEELi192ENS_12float_e4m3_tEfNS_4arch4Sm90ELb1ELb0ELb0ELb1ELb0ELb1ELb0ELb1ELb1ELb1ELb1ELb0EEENS1_21CollectiveEpilogueFwdINS6_IJSA_SC_SB_EEES9_NS_10bfloat16_tESG_Li256ELb1ELb1ELb1ELb1EEENS1_36VarlenDynamicPersistentTileSchedulerILi128ELi160ELi256ELi128ELb1ELb1ELb1ELb1ELb1ELb1EEEEEEEEEvNT_6ParamsE:
	.zero		3584


//--------------------- SYMBOLS --------------------------

	.type		.nv.reservedSmem.offset0,@object
	.size		.nv.reservedSmem.offset0,0x4
